//
// Generated by NVIDIA NVVM Compiler
//
// Compiler Build ID: CL-36424714
// Cuda compilation tools, release 13.0, V13.0.88
// Based on NVVM 20.0.0
//

.version 9.0
.target sm_100
.address_size 64

	// .globl	_Z26determine_nearest_centroidiiPKdS0_S0_S0_PdS1_Pi
.func  (.param .b64 func_retval0) __internal_accurate_pow
(
	.param .b64 __internal_accurate_pow_param_0
)
;

.visible .entry _Z26determine_nearest_centroidiiPKdS0_S0_S0_PdS1_Pi(
	.param .u32 _Z26determine_nearest_centroidiiPKdS0_S0_S0_PdS1_Pi_param_0,
	.param .u32 _Z26determine_nearest_centroidiiPKdS0_S0_S0_PdS1_Pi_param_1,
	.param .u64 .ptr .align 1 _Z26determine_nearest_centroidiiPKdS0_S0_S0_PdS1_Pi_param_2,
	.param .u64 .ptr .align 1 _Z26determine_nearest_centroidiiPKdS0_S0_S0_PdS1_Pi_param_3,
	.param .u64 .ptr .align 1 _Z26determine_nearest_centroidiiPKdS0_S0_S0_PdS1_Pi_param_4,
	.param .u64 .ptr .align 1 _Z26determine_nearest_centroidiiPKdS0_S0_S0_PdS1_Pi_param_5,
	.param .u64 .ptr .align 1 _Z26determine_nearest_centroidiiPKdS0_S0_S0_PdS1_Pi_param_6,
	.param .u64 .ptr .align 1 _Z26determine_nearest_centroidiiPKdS0_S0_S0_PdS1_Pi_param_7,
	.param .u64 .ptr .align 1 _Z26determine_nearest_centroidiiPKdS0_S0_S0_PdS1_Pi_param_8
)
{
	.reg .pred 	%p<74>;
	.reg .b32 	%r<95>;
	.reg .b64 	%rd<45>;
	.reg .b64 	%fd<126>;

	ld.param.u32 	%r24, [_Z26determine_nearest_centroidiiPKdS0_S0_S0_PdS1_Pi_param_0];
	ld.param.u32 	%r23, [_Z26determine_nearest_centroidiiPKdS0_S0_S0_PdS1_Pi_param_1];
	ld.param.u64 	%rd16, [_Z26determine_nearest_centroidiiPKdS0_S0_S0_PdS1_Pi_param_2];
	ld.param.u64 	%rd17, [_Z26determine_nearest_centroidiiPKdS0_S0_S0_PdS1_Pi_param_3];
	ld.param.u64 	%rd18, [_Z26determine_nearest_centroidiiPKdS0_S0_S0_PdS1_Pi_param_4];
	ld.param.u64 	%rd19, [_Z26determine_nearest_centroidiiPKdS0_S0_S0_PdS1_Pi_param_5];
	ld.param.u64 	%rd15, [_Z26determine_nearest_centroidiiPKdS0_S0_S0_PdS1_Pi_param_8];
	cvta.to.global.u64 	%rd1, %rd19;
	cvta.to.global.u64 	%rd2, %rd18;
	cvta.to.global.u64 	%rd3, %rd17;
	cvta.to.global.u64 	%rd4, %rd16;
	mov.u32 	%r25, %ctaid.x;
	mov.u32 	%r26, %ntid.x;
	mov.u32 	%r27, %tid.x;
	mad.lo.s32 	%r1, %r25, %r26, %r27;
	setp.ge.s32 	%p2, %r1, %r24;
	@%p2 bra 	$L__BB0_40;
	setp.gt.s32 	%p3, %r23, 0;
	@%p3 bra 	$L__BB0_3;
	mul.wide.s32 	%rd21, %r1, 8;
	add.s64 	%rd22, %rd4, %rd21;
	ld.global.nc.f64 	%fd125, [%rd22];
	mov.b64 	%rd44, 0;
	bra.uni 	$L__BB0_39;
$L__BB0_3:
	mul.wide.s32 	%rd23, %r1, 8;
	add.s64 	%rd24, %rd4, %rd23;
	ld.global.nc.f64 	%fd125, [%rd24];
	mov.f64 	%fd49, 0d4000000000000000;
	{
	.reg .b32 %temp; 
	mov.b64 	{%temp, %r2}, %fd49;
	}
	and.b32  	%r3, %r2, 2146435072;
	setp.eq.s32 	%p4, %r3, 1062207488;
	setp.lt.s32 	%p5, %r2, 0;
	selp.b32 	%r4, 0, 2146435072, %p5;
	and.b32  	%r30, %r2, 2147483647;
	setp.ne.s32 	%p6, %r30, 1071644672;
	and.pred  	%p1, %p4, %p6;
	or.b32  	%r5, %r4, -2147483648;
	add.s64 	%rd25, %rd3, %rd23;
	ld.global.nc.f64 	%fd3, [%rd25];
	setp.eq.s32 	%p7, %r23, 1;
	mov.f64 	%fd122, 0d7FEFFFFFFFFFFFFF;
	mov.b32 	%r92, 0;
	mov.u32 	%r91, %r92;
	@%p7 bra 	$L__BB0_26;
	and.b32  	%r92, %r23, 2147483646;
	add.s64 	%rd43, %rd1, 8;
	add.s64 	%rd42, %rd2, 8;
	mov.f64 	%fd122, 0d7FEFFFFFFFFFFFFF;
	mov.b32 	%r89, 0;
	mov.u32 	%r91, %r89;
$L__BB0_5:
	ld.global.nc.f64 	%fd51, [%rd42+-8];
	sub.f64 	%fd5, %fd125, %fd51;
	{
	.reg .b32 %temp; 
	mov.b64 	{%temp, %r9}, %fd5;
	}
	abs.f64 	%fd6, %fd5;
	{ // callseq 0, 0
	.param .b64 param0;
	st.param.f64 	[param0], %fd6;
	.param .b64 retval0;
	call.uni (retval0), 
	__internal_accurate_pow, 
	(
	param0
	);
	ld.param.f64 	%fd52, [retval0];
	} // callseq 0
	setp.lt.s32 	%p11, %r9, 0;
	neg.f64 	%fd54, %fd52;
	selp.f64 	%fd55, %fd54, %fd52, %p4;
	selp.f64 	%fd56, %fd55, %fd52, %p11;
	setp.eq.f64 	%p12, %fd5, 0d0000000000000000;
	selp.b32 	%r32, %r9, 0, %p4;
	or.b32  	%r33, %r32, 2146435072;
	selp.b32 	%r34, %r33, %r32, %p5;
	mov.b32 	%r35, 0;
	mov.b64 	%fd57, {%r35, %r34};
	selp.f64 	%fd118, %fd57, %fd56, %p12;
	add.f64 	%fd58, %fd5, 0d4000000000000000;
	{
	.reg .b32 %temp; 
	mov.b64 	{%temp, %r36}, %fd58;
	}
	and.b32  	%r37, %r36, 2146435072;
	setp.ne.s32 	%p13, %r37, 2146435072;
	@%p13 bra 	$L__BB0_10;
	setp.num.f64 	%p14, %fd5, %fd5;
	@%p14 bra 	$L__BB0_8;
	mov.f64 	%fd59, 0d4000000000000000;
	add.rn.f64 	%fd118, %fd5, %fd59;
	bra.uni 	$L__BB0_10;
$L__BB0_8:
	setp.neu.f64 	%p15, %fd6, 0d7FF0000000000000;
	@%p15 bra 	$L__BB0_10;
	selp.b32 	%r38, %r5, %r4, %p1;
	selp.b32 	%r39, %r38, %r4, %p11;
	mov.b32 	%r40, 0;
	mov.b64 	%fd118, {%r40, %r39};
$L__BB0_10:
	setp.eq.f64 	%p20, %fd5, 0d3FF0000000000000;
	selp.f64 	%fd11, 0d3FF0000000000000, %fd118, %p20;
	ld.global.nc.f64 	%fd60, [%rd43+-8];
	sub.f64 	%fd12, %fd3, %fd60;
	{
	.reg .b32 %temp; 
	mov.b64 	{%temp, %r10}, %fd12;
	}
	abs.f64 	%fd13, %fd12;
	{ // callseq 1, 0
	.param .b64 param0;
	st.param.f64 	[param0], %fd13;
	.param .b64 retval0;
	call.uni (retval0), 
	__internal_accurate_pow, 
	(
	param0
	);
	ld.param.f64 	%fd61, [retval0];
	} // callseq 1
	setp.lt.s32 	%p21, %r10, 0;
	neg.f64 	%fd63, %fd61;
	selp.f64 	%fd64, %fd63, %fd61, %p4;
	selp.f64 	%fd65, %fd64, %fd61, %p21;
	setp.eq.f64 	%p22, %fd12, 0d0000000000000000;
	selp.b32 	%r41, %r10, 0, %p4;
	or.b32  	%r42, %r41, 2146435072;
	selp.b32 	%r43, %r42, %r41, %p5;
	mov.b32 	%r44, 0;
	mov.b64 	%fd66, {%r44, %r43};
	selp.f64 	%fd119, %fd66, %fd65, %p22;
	add.f64 	%fd67, %fd12, 0d4000000000000000;
	{
	.reg .b32 %temp; 
	mov.b64 	{%temp, %r45}, %fd67;
	}
	and.b32  	%r46, %r45, 2146435072;
	setp.ne.s32 	%p23, %r46, 2146435072;
	@%p23 bra 	$L__BB0_15;
	setp.num.f64 	%p24, %fd12, %fd12;
	@%p24 bra 	$L__BB0_13;
	mov.f64 	%fd68, 0d4000000000000000;
	add.rn.f64 	%fd119, %fd12, %fd68;
	bra.uni 	$L__BB0_15;
$L__BB0_13:
	setp.neu.f64 	%p25, %fd13, 0d7FF0000000000000;
	@%p25 bra 	$L__BB0_15;
	selp.b32 	%r47, %r5, %r4, %p1;
	selp.b32 	%r48, %r47, %r4, %p21;
	mov.b32 	%r49, 0;
	mov.b64 	%fd119, {%r49, %r48};
$L__BB0_15:
	setp.eq.f64 	%p30, %fd12, 0d3FF0000000000000;
	selp.f64 	%fd69, 0d3FF0000000000000, %fd119, %p30;
	add.f64 	%fd70, %fd11, %fd69;
	sqrt.rn.f64 	%fd71, %fd70;
	setp.lt.f64 	%p31, %fd71, %fd122;
	selp.f64 	%fd18, %fd71, %fd122, %p31;
	selp.b32 	%r11, %r89, %r91, %p31;
	ld.global.nc.f64 	%fd72, [%rd42];
	sub.f64 	%fd19, %fd125, %fd72;
	{
	.reg .b32 %temp; 
	mov.b64 	{%temp, %r12}, %fd19;
	}
	abs.f64 	%fd20, %fd19;
	{ // callseq 2, 0
	.param .b64 param0;
	st.param.f64 	[param0], %fd20;
	.param .b64 retval0;
	call.uni (retval0), 
	__internal_accurate_pow, 
	(
	param0
	);
	ld.param.f64 	%fd73, [retval0];
	} // callseq 2
	setp.lt.s32 	%p32, %r12, 0;
	neg.f64 	%fd75, %fd73;
	selp.f64 	%fd76, %fd75, %fd73, %p4;
	selp.f64 	%fd77, %fd76, %fd73, %p32;
	setp.eq.f64 	%p33, %fd19, 0d0000000000000000;
	selp.b32 	%r50, %r12, 0, %p4;
	or.b32  	%r51, %r50, 2146435072;
	selp.b32 	%r52, %r51, %r50, %p5;
	mov.b32 	%r53, 0;
	mov.b64 	%fd78, {%r53, %r52};
	selp.f64 	%fd120, %fd78, %fd77, %p33;
	add.f64 	%fd79, %fd19, 0d4000000000000000;
	{
	.reg .b32 %temp; 
	mov.b64 	{%temp, %r54}, %fd79;
	}
	and.b32  	%r55, %r54, 2146435072;
	setp.ne.s32 	%p34, %r55, 2146435072;
	@%p34 bra 	$L__BB0_20;
	setp.nan.f64 	%p35, %fd19, %fd19;
	@%p35 bra 	$L__BB0_19;
	setp.neu.f64 	%p36, %fd20, 0d7FF0000000000000;
	@%p36 bra 	$L__BB0_20;
	selp.b32 	%r56, %r5, %r4, %p1;
	selp.b32 	%r57, %r56, %r4, %p32;
	mov.b32 	%r58, 0;
	mov.b64 	%fd120, {%r58, %r57};
	bra.uni 	$L__BB0_20;
$L__BB0_19:
	mov.f64 	%fd80, 0d4000000000000000;
	add.rn.f64 	%fd120, %fd19, %fd80;
$L__BB0_20:
	setp.eq.f64 	%p41, %fd19, 0d3FF0000000000000;
	selp.f64 	%fd25, 0d3FF0000000000000, %fd120, %p41;
	ld.global.nc.f64 	%fd81, [%rd43];
	sub.f64 	%fd26, %fd3, %fd81;
	{
	.reg .b32 %temp; 
	mov.b64 	{%temp, %r13}, %fd26;
	}
	abs.f64 	%fd27, %fd26;
	{ // callseq 3, 0
	.param .b64 param0;
	st.param.f64 	[param0], %fd27;
	.param .b64 retval0;
	call.uni (retval0), 
	__internal_accurate_pow, 
	(
	param0
	);
	ld.param.f64 	%fd82, [retval0];
	} // callseq 3
	setp.lt.s32 	%p42, %r13, 0;
	neg.f64 	%fd84, %fd82;
	selp.f64 	%fd85, %fd84, %fd82, %p4;
	selp.f64 	%fd86, %fd85, %fd82, %p42;
	setp.eq.f64 	%p43, %fd26, 0d0000000000000000;
	selp.b32 	%r59, %r13, 0, %p4;
	or.b32  	%r60, %r59, 2146435072;
	selp.b32 	%r61, %r60, %r59, %p5;
	mov.b32 	%r62, 0;
	mov.b64 	%fd87, {%r62, %r61};
	selp.f64 	%fd121, %fd87, %fd86, %p43;
	add.f64 	%fd88, %fd26, 0d4000000000000000;
	{
	.reg .b32 %temp; 
	mov.b64 	{%temp, %r63}, %fd88;
	}
	and.b32  	%r64, %r63, 2146435072;
	setp.ne.s32 	%p44, %r64, 2146435072;
	@%p44 bra 	$L__BB0_25;
	setp.nan.f64 	%p45, %fd26, %fd26;
	@%p45 bra 	$L__BB0_24;
	setp.neu.f64 	%p46, %fd27, 0d7FF0000000000000;
	@%p46 bra 	$L__BB0_25;
	selp.b32 	%r65, %r5, %r4, %p1;
	selp.b32 	%r66, %r65, %r4, %p42;
	mov.b32 	%r67, 0;
	mov.b64 	%fd121, {%r67, %r66};
	bra.uni 	$L__BB0_25;
$L__BB0_24:
	mov.f64 	%fd89, 0d4000000000000000;
	add.rn.f64 	%fd121, %fd26, %fd89;
$L__BB0_25:
	setp.eq.f64 	%p48, %fd26, 0d3FF0000000000000;
	selp.f64 	%fd90, 0d3FF0000000000000, %fd121, %p48;
	add.f64 	%fd91, %fd25, %fd90;
	sqrt.rn.f64 	%fd92, %fd91;
	setp.lt.f64 	%p49, %fd92, %fd18;
	selp.f64 	%fd122, %fd92, %fd18, %p49;
	add.s32 	%r68, %r89, 1;
	selp.b32 	%r91, %r68, %r11, %p49;
	add.s64 	%rd43, %rd43, 16;
	add.s64 	%rd42, %rd42, 16;
	add.s32 	%r89, %r89, 2;
	setp.ne.s32 	%p50, %r89, %r92;
	@%p50 bra 	$L__BB0_5;
$L__BB0_26:
	and.b32  	%r69, %r23, 1;
	setp.eq.b32 	%p51, %r69, 1;
	not.pred 	%p52, %p51;
	@%p52 bra 	$L__BB0_38;
	setp.lt.s32 	%p53, %r2, 0;
	setp.eq.s32 	%p54, %r3, 1062207488;
	mul.wide.u32 	%rd26, %r92, 8;
	add.s64 	%rd27, %rd2, %rd26;
	ld.global.nc.f64 	%fd93, [%rd27];
	sub.f64 	%fd34, %fd125, %fd93;
	{
	.reg .b32 %temp; 
	mov.b64 	{%temp, %r19}, %fd34;
	}
	abs.f64 	%fd35, %fd34;
	{ // callseq 4, 0
	.param .b64 param0;
	st.param.f64 	[param0], %fd35;
	.param .b64 retval0;
	call.uni (retval0), 
	__internal_accurate_pow, 
	(
	param0
	);
	ld.param.f64 	%fd94, [retval0];
	} // callseq 4
	setp.lt.s32 	%p56, %r19, 0;
	neg.f64 	%fd96, %fd94;
	selp.f64 	%fd97, %fd96, %fd94, %p54;
	selp.f64 	%fd98, %fd97, %fd94, %p56;
	setp.eq.f64 	%p57, %fd34, 0d0000000000000000;
	selp.b32 	%r70, %r19, 0, %p54;
	or.b32  	%r71, %r70, 2146435072;
	selp.b32 	%r72, %r71, %r70, %p53;
	mov.b32 	%r73, 0;
	mov.b64 	%fd99, {%r73, %r72};
	selp.f64 	%fd123, %fd99, %fd98, %p57;
	add.f64 	%fd100, %fd34, 0d4000000000000000;
	{
	.reg .b32 %temp; 
	mov.b64 	{%temp, %r74}, %fd100;
	}
	and.b32  	%r75, %r74, 2146435072;
	setp.ne.s32 	%p58, %r75, 2146435072;
	@%p58 bra 	$L__BB0_32;
	setp.nan.f64 	%p59, %fd34, %fd34;
	@%p59 bra 	$L__BB0_31;
	setp.neu.f64 	%p60, %fd35, 0d7FF0000000000000;
	@%p60 bra 	$L__BB0_32;
	selp.b32 	%r76, %r5, %r4, %p1;
	selp.b32 	%r77, %r76, %r4, %p56;
	mov.b32 	%r78, 0;
	mov.b64 	%fd123, {%r78, %r77};
	bra.uni 	$L__BB0_32;
$L__BB0_31:
	mov.f64 	%fd101, 0d4000000000000000;
	add.rn.f64 	%fd123, %fd34, %fd101;
$L__BB0_32:
	setp.lt.s32 	%p62, %r2, 0;
	setp.eq.s32 	%p63, %r3, 1062207488;
	setp.eq.f64 	%p65, %fd34, 0d3FF0000000000000;
	selp.f64 	%fd40, 0d3FF0000000000000, %fd123, %p65;
	add.s64 	%rd29, %rd1, %rd26;
	ld.global.nc.f64 	%fd102, [%rd29];
	sub.f64 	%fd41, %fd3, %fd102;
	{
	.reg .b32 %temp; 
	mov.b64 	{%temp, %r20}, %fd41;
	}
	abs.f64 	%fd42, %fd41;
	{ // callseq 5, 0
	.param .b64 param0;
	st.param.f64 	[param0], %fd42;
	.param .b64 retval0;
	call.uni (retval0), 
	__internal_accurate_pow, 
	(
	param0
	);
	ld.param.f64 	%fd103, [retval0];
	} // callseq 5
	setp.lt.s32 	%p66, %r20, 0;
	neg.f64 	%fd105, %fd103;
	selp.f64 	%fd106, %fd105, %fd103, %p63;
	selp.f64 	%fd107, %fd106, %fd103, %p66;
	setp.eq.f64 	%p67, %fd41, 0d0000000000000000;
	selp.b32 	%r79, %r20, 0, %p63;
	or.b32  	%r80, %r79, 2146435072;
	selp.b32 	%r81, %r80, %r79, %p62;
	mov.b32 	%r82, 0;
	mov.b64 	%fd108, {%r82, %r81};
	selp.f64 	%fd124, %fd108, %fd107, %p67;
	add.f64 	%fd109, %fd41, 0d4000000000000000;
	{
	.reg .b32 %temp; 
	mov.b64 	{%temp, %r83}, %fd109;
	}
	and.b32  	%r84, %r83, 2146435072;
	setp.ne.s32 	%p68, %r84, 2146435072;
	@%p68 bra 	$L__BB0_37;
	setp.nan.f64 	%p69, %fd41, %fd41;
	@%p69 bra 	$L__BB0_36;
	setp.neu.f64 	%p70, %fd42, 0d7FF0000000000000;
	@%p70 bra 	$L__BB0_37;
	setp.lt.s32 	%p71, %r20, 0;
	selp.b32 	%r85, %r5, %r4, %p1;
	selp.b32 	%r86, %r85, %r4, %p71;
	mov.b32 	%r87, 0;
	mov.b64 	%fd124, {%r87, %r86};
	bra.uni 	$L__BB0_37;
$L__BB0_36:
	mov.f64 	%fd110, 0d4000000000000000;
	add.rn.f64 	%fd124, %fd41, %fd110;
$L__BB0_37:
	setp.eq.f64 	%p72, %fd41, 0d3FF0000000000000;
	selp.f64 	%fd111, 0d3FF0000000000000, %fd124, %p72;
	add.f64 	%fd112, %fd40, %fd111;
	sqrt.rn.f64 	%fd113, %fd112;
	setp.lt.f64 	%p73, %fd113, %fd122;
	selp.b32 	%r91, %r92, %r91, %p73;
$L__BB0_38:
	cvt.u64.u32 	%rd44, %r91;
$L__BB0_39:
	ld.param.u64 	%rd41, [_Z26determine_nearest_centroidiiPKdS0_S0_S0_PdS1_Pi_param_7];
	ld.param.u64 	%rd40, [_Z26determine_nearest_centroidiiPKdS0_S0_S0_PdS1_Pi_param_6];
	cvta.to.global.u64 	%rd30, %rd40;
	shl.b64 	%rd31, %rd44, 3;
	add.s64 	%rd32, %rd30, %rd31;
	atom.global.add.f64 	%fd114, [%rd32], %fd125;
	cvta.to.global.u64 	%rd33, %rd41;
	add.s64 	%rd34, %rd33, %rd31;
	mul.wide.s32 	%rd35, %r1, 8;
	add.s64 	%rd36, %rd3, %rd35;
	ld.global.nc.f64 	%fd115, [%rd36];
	atom.global.add.f64 	%fd116, [%rd34], %fd115;
	cvta.to.global.u64 	%rd37, %rd15;
	shl.b64 	%rd38, %rd44, 2;
	add.s64 	%rd39, %rd37, %rd38;
	atom.global.add.u32 	%r88, [%rd39], 1;
$L__BB0_40:
	ret;

}
	// .globl	_Z25update_centroid_positionsiiPPdS0_PPiS_S_
.visible .entry _Z25update_centroid_positionsiiPPdS0_PPiS_S_(
	.param .u32 _Z25update_centroid_positionsiiPPdS0_PPiS_S__param_0,
	.param .u32 _Z25update_centroid_positionsiiPPdS0_PPiS_S__param_1,
	.param .u64 .ptr .align 1 _Z25update_centroid_positionsiiPPdS0_PPiS_S__param_2,
	.param .u64 .ptr .align 1 _Z25update_centroid_positionsiiPPdS0_PPiS_S__param_3,
	.param .u64 .ptr .align 1 _Z25update_centroid_positionsiiPPdS0_PPiS_S__param_4,
	.param .u64 .ptr .align 1 _Z25update_centroid_positionsiiPPdS0_PPiS_S__param_5,
	.param .u64 .ptr .align 1 _Z25update_centroid_positionsiiPPdS0_PPiS_S__param_6
)
{
	.reg .pred 	%p<12>;
	.reg .b32 	%r<75>;
	.reg .b64 	%rd<181>;
	.reg .b64 	%fd<102>;

	ld.param.u32 	%r26, [_Z25update_centroid_positionsiiPPdS0_PPiS_S__param_0];
	ld.param.u32 	%r25, [_Z25update_centroid_positionsiiPPdS0_PPiS_S__param_1];
	ld.param.u64 	%rd15, [_Z25update_centroid_positionsiiPPdS0_PPiS_S__param_2];
	ld.param.u64 	%rd16, [_Z25update_centroid_positionsiiPPdS0_PPiS_S__param_3];
	ld.param.u64 	%rd17, [_Z25update_centroid_positionsiiPPdS0_PPiS_S__param_4];
	ld.param.u64 	%rd13, [_Z25update_centroid_positionsiiPPdS0_PPiS_S__param_5];
	ld.param.u64 	%rd14, [_Z25update_centroid_positionsiiPPdS0_PPiS_S__param_6];
	cvta.to.global.u64 	%rd1, %rd16;
	cvta.to.global.u64 	%rd2, %rd15;
	cvta.to.global.u64 	%rd3, %rd17;
	mov.u32 	%r27, %ctaid.x;
	mov.u32 	%r28, %ntid.x;
	mov.u32 	%r29, %tid.x;
	mad.lo.s32 	%r1, %r27, %r28, %r29;
	setp.ge.s32 	%p1, %r1, %r26;
	@%p1 bra 	$L__BB1_15;
	setp.lt.s32 	%p2, %r25, 1;
	mov.f64 	%fd100, 0d0000000000000000;
	mov.b32 	%r74, 0;
	mov.f64 	%fd101, %fd100;
	@%p2 bra 	$L__BB1_13;
	and.b32  	%r2, %r25, 7;
	setp.lt.u32 	%p3, %r25, 8;
	mov.f64 	%fd101, 0d0000000000000000;
	mov.b32 	%r69, 0;
	mov.f64 	%fd100, %fd101;
	mov.u32 	%r74, %r69;
	@%p3 bra 	$L__BB1_5;
	and.b32  	%r69, %r25, 2147483640;
	neg.s32 	%r63, %r69;
	add.s64 	%rd180, %rd3, 32;
	add.s64 	%rd179, %rd2, 32;
	add.s64 	%rd178, %rd1, 32;
	mov.b32 	%r74, 0;
	mov.f64 	%fd101, 0d0000000000000000;
$L__BB1_4:
	.pragma "nounroll";
	ld.global.u64 	%rd18, [%rd180+-32];
	cvta.to.global.u64 	%rd19, %rd18;
	mul.wide.s32 	%rd20, %r1, 4;
	add.s64 	%rd21, %rd19, %rd20;
	ld.global.u32 	%r34, [%rd21];
	add.s32 	%r35, %r34, %r74;
	ld.global.u64 	%rd22, [%rd179+-32];
	cvta.to.global.u64 	%rd23, %rd22;
	mul.wide.s32 	%rd24, %r1, 8;
	add.s64 	%rd25, %rd23, %rd24;
	ld.global.f64 	%fd29, [%rd25];
	add.f64 	%fd30, %fd100, %fd29;
	ld.global.u64 	%rd26, [%rd178+-32];
	cvta.to.global.u64 	%rd27, %rd26;
	add.s64 	%rd28, %rd27, %rd24;
	ld.global.f64 	%fd31, [%rd28];
	add.f64 	%fd32, %fd101, %fd31;
	ld.global.u64 	%rd29, [%rd180+-24];
	cvta.to.global.u64 	%rd30, %rd29;
	add.s64 	%rd31, %rd30, %rd20;
	ld.global.u32 	%r36, [%rd31];
	add.s32 	%r37, %r36, %r35;
	ld.global.u64 	%rd32, [%rd179+-24];
	cvta.to.global.u64 	%rd33, %rd32;
	add.s64 	%rd34, %rd33, %rd24;
	ld.global.f64 	%fd33, [%rd34];
	add.f64 	%fd34, %fd30, %fd33;
	ld.global.u64 	%rd35, [%rd178+-24];
	cvta.to.global.u64 	%rd36, %rd35;
	add.s64 	%rd37, %rd36, %rd24;
	ld.global.f64 	%fd35, [%rd37];
	add.f64 	%fd36, %fd32, %fd35;
	ld.global.u64 	%rd38, [%rd180+-16];
	cvta.to.global.u64 	%rd39, %rd38;
	add.s64 	%rd40, %rd39, %rd20;
	ld.global.u32 	%r38, [%rd40];
	add.s32 	%r39, %r38, %r37;
	ld.global.u64 	%rd41, [%rd179+-16];
	cvta.to.global.u64 	%rd42, %rd41;
	add.s64 	%rd43, %rd42, %rd24;
	ld.global.f64 	%fd37, [%rd43];
	add.f64 	%fd38, %fd34, %fd37;
	ld.global.u64 	%rd44, [%rd178+-16];
	cvta.to.global.u64 	%rd45, %rd44;
	add.s64 	%rd46, %rd45, %rd24;
	ld.global.f64 	%fd39, [%rd46];
	add.f64 	%fd40, %fd36, %fd39;
	ld.global.u64 	%rd47, [%rd180+-8];
	cvta.to.global.u64 	%rd48, %rd47;
	add.s64 	%rd49, %rd48, %rd20;
	ld.global.u32 	%r40, [%rd49];
	add.s32 	%r41, %r40, %r39;
	ld.global.u64 	%rd50, [%rd179+-8];
	cvta.to.global.u64 	%rd51, %rd50;
	add.s64 	%rd52, %rd51, %rd24;
	ld.global.f64 	%fd41, [%rd52];
	add.f64 	%fd42, %fd38, %fd41;
	ld.global.u64 	%rd53, [%rd178+-8];
	cvta.to.global.u64 	%rd54, %rd53;
	add.s64 	%rd55, %rd54, %rd24;
	ld.global.f64 	%fd43, [%rd55];
	add.f64 	%fd44, %fd40, %fd43;
	ld.global.u64 	%rd56, [%rd180];
	cvta.to.global.u64 	%rd57, %rd56;
	add.s64 	%rd58, %rd57, %rd20;
	ld.global.u32 	%r42, [%rd58];
	add.s32 	%r43, %r42, %r41;
	ld.global.u64 	%rd59, [%rd179];
	cvta.to.global.u64 	%rd60, %rd59;
	add.s64 	%rd61, %rd60, %rd24;
	ld.global.f64 	%fd45, [%rd61];
	add.f64 	%fd46, %fd42, %fd45;
	ld.global.u64 	%rd62, [%rd178];
	cvta.to.global.u64 	%rd63, %rd62;
	add.s64 	%rd64, %rd63, %rd24;
	ld.global.f64 	%fd47, [%rd64];
	add.f64 	%fd48, %fd44, %fd47;
	ld.global.u64 	%rd65, [%rd180+8];
	cvta.to.global.u64 	%rd66, %rd65;
	add.s64 	%rd67, %rd66, %rd20;
	ld.global.u32 	%r44, [%rd67];
	add.s32 	%r45, %r44, %r43;
	ld.global.u64 	%rd68, [%rd179+8];
	cvta.to.global.u64 	%rd69, %rd68;
	add.s64 	%rd70, %rd69, %rd24;
	ld.global.f64 	%fd49, [%rd70];
	add.f64 	%fd50, %fd46, %fd49;
	ld.global.u64 	%rd71, [%rd178+8];
	cvta.to.global.u64 	%rd72, %rd71;
	add.s64 	%rd73, %rd72, %rd24;
	ld.global.f64 	%fd51, [%rd73];
	add.f64 	%fd52, %fd48, %fd51;
	ld.global.u64 	%rd74, [%rd180+16];
	cvta.to.global.u64 	%rd75, %rd74;
	add.s64 	%rd76, %rd75, %rd20;
	ld.global.u32 	%r46, [%rd76];
	add.s32 	%r47, %r46, %r45;
	ld.global.u64 	%rd77, [%rd179+16];
	cvta.to.global.u64 	%rd78, %rd77;
	add.s64 	%rd79, %rd78, %rd24;
	ld.global.f64 	%fd53, [%rd79];
	add.f64 	%fd54, %fd50, %fd53;
	ld.global.u64 	%rd80, [%rd178+16];
	cvta.to.global.u64 	%rd81, %rd80;
	add.s64 	%rd82, %rd81, %rd24;
	ld.global.f64 	%fd55, [%rd82];
	add.f64 	%fd56, %fd52, %fd55;
	ld.global.u64 	%rd83, [%rd180+24];
	cvta.to.global.u64 	%rd84, %rd83;
	add.s64 	%rd85, %rd84, %rd20;
	ld.global.u32 	%r48, [%rd85];
	add.s32 	%r74, %r48, %r47;
	ld.global.u64 	%rd86, [%rd179+24];
	cvta.to.global.u64 	%rd87, %rd86;
	add.s64 	%rd88, %rd87, %rd24;
	ld.global.f64 	%fd57, [%rd88];
	add.f64 	%fd100, %fd54, %fd57;
	ld.global.u64 	%rd89, [%rd178+24];
	cvta.to.global.u64 	%rd90, %rd89;
	add.s64 	%rd91, %rd90, %rd24;
	ld.global.f64 	%fd58, [%rd91];
	add.f64 	%fd101, %fd56, %fd58;
	add.s32 	%r63, %r63, 8;
	add.s64 	%rd180, %rd180, 64;
	add.s64 	%rd179, %rd179, 64;
	add.s64 	%rd178, %rd178, 64;
	setp.ne.s32 	%p4, %r63, 0;
	@%p4 bra 	$L__BB1_4;
$L__BB1_5:
	setp.eq.s32 	%p5, %r2, 0;
	@%p5 bra 	$L__BB1_13;
	and.b32  	%r12, %r25, 3;
	setp.lt.u32 	%p6, %r2, 4;
	@%p6 bra 	$L__BB1_8;
	mul.wide.u32 	%rd92, %r69, 8;
	add.s64 	%rd93, %rd3, %rd92;
	ld.global.u64 	%rd94, [%rd93];
	cvta.to.global.u64 	%rd95, %rd94;
	mul.wide.s32 	%rd96, %r1, 4;
	add.s64 	%rd97, %rd95, %rd96;
	ld.global.u32 	%r50, [%rd97];
	add.s32 	%r51, %r50, %r74;
	add.s64 	%rd98, %rd2, %rd92;
	ld.global.u64 	%rd99, [%rd98];
	cvta.to.global.u64 	%rd100, %rd99;
	mul.wide.s32 	%rd101, %r1, 8;
	add.s64 	%rd102, %rd100, %rd101;
	ld.global.f64 	%fd60, [%rd102];
	add.f64 	%fd61, %fd100, %fd60;
	add.s64 	%rd103, %rd1, %rd92;
	ld.global.u64 	%rd104, [%rd103];
	cvta.to.global.u64 	%rd105, %rd104;
	add.s64 	%rd106, %rd105, %rd101;
	ld.global.f64 	%fd62, [%rd106];
	add.f64 	%fd63, %fd101, %fd62;
	ld.global.u64 	%rd107, [%rd93+8];
	cvta.to.global.u64 	%rd108, %rd107;
	add.s64 	%rd109, %rd108, %rd96;
	ld.global.u32 	%r52, [%rd109];
	add.s32 	%r53, %r52, %r51;
	ld.global.u64 	%rd110, [%rd98+8];
	cvta.to.global.u64 	%rd111, %rd110;
	add.s64 	%rd112, %rd111, %rd101;
	ld.global.f64 	%fd64, [%rd112];
	add.f64 	%fd65, %fd61, %fd64;
	ld.global.u64 	%rd113, [%rd103+8];
	cvta.to.global.u64 	%rd114, %rd113;
	add.s64 	%rd115, %rd114, %rd101;
	ld.global.f64 	%fd66, [%rd115];
	add.f64 	%fd67, %fd63, %fd66;
	ld.global.u64 	%rd116, [%rd93+16];
	cvta.to.global.u64 	%rd117, %rd116;
	add.s64 	%rd118, %rd117, %rd96;
	ld.global.u32 	%r54, [%rd118];
	add.s32 	%r55, %r54, %r53;
	ld.global.u64 	%rd119, [%rd98+16];
	cvta.to.global.u64 	%rd120, %rd119;
	add.s64 	%rd121, %rd120, %rd101;
	ld.global.f64 	%fd68, [%rd121];
	add.f64 	%fd69, %fd65, %fd68;
	ld.global.u64 	%rd122, [%rd103+16];
	cvta.to.global.u64 	%rd123, %rd122;
	add.s64 	%rd124, %rd123, %rd101;
	ld.global.f64 	%fd70, [%rd124];
	add.f64 	%fd71, %fd67, %fd70;
	ld.global.u64 	%rd125, [%rd93+24];
	cvta.to.global.u64 	%rd126, %rd125;
	add.s64 	%rd127, %rd126, %rd96;
	ld.global.u32 	%r56, [%rd127];
	add.s32 	%r74, %r56, %r55;
	ld.global.u64 	%rd128, [%rd98+24];
	cvta.to.global.u64 	%rd129, %rd128;
	add.s64 	%rd130, %rd129, %rd101;
	ld.global.f64 	%fd72, [%rd130];
	add.f64 	%fd100, %fd69, %fd72;
	ld.global.u64 	%rd131, [%rd103+24];
	cvta.to.global.u64 	%rd132, %rd131;
	add.s64 	%rd133, %rd132, %rd101;
	ld.global.f64 	%fd73, [%rd133];
	add.f64 	%fd101, %fd71, %fd73;
	add.s32 	%r69, %r69, 4;
$L__BB1_8:
	setp.eq.s32 	%p7, %r12, 0;
	@%p7 bra 	$L__BB1_13;
	setp.eq.s32 	%p8, %r12, 1;
	@%p8 bra 	$L__BB1_11;
	mul.wide.u32 	%rd134, %r69, 8;
	add.s64 	%rd135, %rd3, %rd134;
	ld.global.u64 	%rd136, [%rd135];
	cvta.to.global.u64 	%rd137, %rd136;
	mul.wide.s32 	%rd138, %r1, 4;
	add.s64 	%rd139, %rd137, %rd138;
	ld.global.u32 	%r58, [%rd139];
	add.s32 	%r59, %r58, %r74;
	add.s64 	%rd140, %rd2, %rd134;
	ld.global.u64 	%rd141, [%rd140];
	cvta.to.global.u64 	%rd142, %rd141;
	mul.wide.s32 	%rd143, %r1, 8;
	add.s64 	%rd144, %rd142, %rd143;
	ld.global.f64 	%fd75, [%rd144];
	add.f64 	%fd76, %fd100, %fd75;
	add.s64 	%rd145, %rd1, %rd134;
	ld.global.u64 	%rd146, [%rd145];
	cvta.to.global.u64 	%rd147, %rd146;
	add.s64 	%rd148, %rd147, %rd143;
	ld.global.f64 	%fd77, [%rd148];
	add.f64 	%fd78, %fd101, %fd77;
	ld.global.u64 	%rd149, [%rd135+8];
	cvta.to.global.u64 	%rd150, %rd149;
	add.s64 	%rd151, %rd150, %rd138;
	ld.global.u32 	%r60, [%rd151];
	add.s32 	%r74, %r60, %r59;
	ld.global.u64 	%rd152, [%rd140+8];
	cvta.to.global.u64 	%rd153, %rd152;
	add.s64 	%rd154, %rd153, %rd143;
	ld.global.f64 	%fd79, [%rd154];
	add.f64 	%fd100, %fd76, %fd79;
	ld.global.u64 	%rd155, [%rd145+8];
	cvta.to.global.u64 	%rd156, %rd155;
	add.s64 	%rd157, %rd156, %rd143;
	ld.global.f64 	%fd80, [%rd157];
	add.f64 	%fd101, %fd78, %fd80;
	add.s32 	%r69, %r69, 2;
$L__BB1_11:
	and.b32  	%r61, %r25, 1;
	setp.eq.b32 	%p9, %r61, 1;
	not.pred 	%p10, %p9;
	@%p10 bra 	$L__BB1_13;
	mul.wide.u32 	%rd158, %r69, 8;
	add.s64 	%rd159, %rd3, %rd158;
	ld.global.u64 	%rd160, [%rd159];
	cvta.to.global.u64 	%rd161, %rd160;
	mul.wide.s32 	%rd162, %r1, 4;
	add.s64 	%rd163, %rd161, %rd162;
	ld.global.u32 	%r62, [%rd163];
	add.s32 	%r74, %r62, %r74;
	add.s64 	%rd164, %rd2, %rd158;
	ld.global.u64 	%rd165, [%rd164];
	cvta.to.global.u64 	%rd166, %rd165;
	mul.wide.s32 	%rd167, %r1, 8;
	add.s64 	%rd168, %rd166, %rd167;
	ld.global.f64 	%fd81, [%rd168];
	add.f64 	%fd100, %fd100, %fd81;
	add.s64 	%rd169, %rd1, %rd158;
	ld.global.u64 	%rd170, [%rd169];
	cvta.to.global.u64 	%rd171, %rd170;
	add.s64 	%rd172, %rd171, %rd167;
	ld.global.f64 	%fd82, [%rd172];
	add.f64 	%fd101, %fd101, %fd82;
$L__BB1_13:
	setp.eq.s32 	%p11, %r74, 0;
	@%p11 bra 	$L__BB1_15;
	cvt.rn.f64.s32 	%fd83, %r74;
	div.rn.f64 	%fd84, %fd100, %fd83;
	cvta.to.global.u64 	%rd173, %rd13;
	mul.wide.s32 	%rd174, %r1, 8;
	add.s64 	%rd175, %rd173, %rd174;
	st.global.f64 	[%rd175], %fd84;
	div.rn.f64 	%fd85, %fd101, %fd83;
	cvta.to.global.u64 	%rd176, %rd14;
	add.s64 	%rd177, %rd176, %rd174;
	st.global.f64 	[%rd177], %fd85;
$L__BB1_15:
	ret;

}
.func  (.param .b64 func_retval0) __internal_accurate_pow(
	.param .b64 __internal_accurate_pow_param_0
)
{
	.reg .pred 	%p<8>;
	.reg .b32 	%r<49>;
	.reg .b32 	%f<3>;
	.reg .b64 	%fd<109>;

	ld.param.f64 	%fd10, [__internal_accurate_pow_param_0];
	{
	.reg .b32 %temp; 
	mov.b64 	{%temp, %r46}, %fd10;
	}
	{
	.reg .b32 %temp; 
	mov.b64 	{%r45, %temp}, %fd10;
	}
	shr.u32 	%r47, %r46, 20;
	setp.gt.u32 	%p1, %r46, 1048575;
	@%p1 bra 	$L__BB2_2;
	mul.f64 	%fd11, %fd10, 0d4350000000000000;
	{
	.reg .b32 %temp; 
	mov.b64 	{%temp, %r46}, %fd11;
	}
	{
	.reg .b32 %temp; 
	mov.b64 	{%r45, %temp}, %fd11;
	}
	shr.u32 	%r16, %r46, 20;
	add.s32 	%r47, %r16, -54;
$L__BB2_2:
	add.s32 	%r48, %r47, -1023;
	and.b32  	%r17, %r46, -2146435073;
	or.b32  	%r18, %r17, 1072693248;
	mov.b64 	%fd107, {%r45, %r18};
	setp.lt.u32 	%p2, %r18, 1073127583;
	@%p2 bra 	$L__BB2_4;
	{
	.reg .b32 %temp; 
	mov.b64 	{%r19, %temp}, %fd107;
	}
	{
	.reg .b32 %temp; 
	mov.b64 	{%temp, %r20}, %fd107;
	}
	add.s32 	%r21, %r20, -1048576;
	mov.b64 	%fd107, {%r19, %r21};
	add.s32 	%r48, %r47, -1022;
$L__BB2_4:
	add.f64 	%fd12, %fd107, 0dBFF0000000000000;
	add.f64 	%fd13, %fd107, 0d3FF0000000000000;
	rcp.approx.ftz.f64 	%fd14, %fd13;
	neg.f64 	%fd15, %fd13;
	fma.rn.f64 	%fd16, %fd15, %fd14, 0d3FF0000000000000;
	fma.rn.f64 	%fd17, %fd16, %fd16, %fd16;
	fma.rn.f64 	%fd18, %fd17, %fd14, %fd14;
	mul.f64 	%fd19, %fd12, %fd18;
	fma.rn.f64 	%fd20, %fd12, %fd18, %fd19;
	mul.f64 	%fd21, %fd20, %fd20;
	fma.rn.f64 	%fd22, %fd21, 0d3EB0F5FF7D2CAFE2, 0d3ED0F5D241AD3B5A;
	fma.rn.f64 	%fd23, %fd22, %fd21, 0d3EF3B20A75488A3F;
	fma.rn.f64 	%fd24, %fd23, %fd21, 0d3F1745CDE4FAECD5;
	fma.rn.f64 	%fd25, %fd24, %fd21, 0d3F3C71C7258A578B;
	fma.rn.f64 	%fd26, %fd25, %fd21, 0d3F6249249242B910;
	fma.rn.f64 	%fd27, %fd26, %fd21, 0d3F89999999999DFB;
	sub.f64 	%fd28, %fd12, %fd20;
	add.f64 	%fd29, %fd28, %fd28;
	neg.f64 	%fd30, %fd20;
	fma.rn.f64 	%fd31, %fd30, %fd12, %fd29;
	mul.f64 	%fd32, %fd18, %fd31;
	fma.rn.f64 	%fd33, %fd21, %fd27, 0d3FB5555555555555;
	mov.f64 	%fd34, 0d3FB5555555555555;
	sub.f64 	%fd35, %fd34, %fd33;
	fma.rn.f64 	%fd36, %fd21, %fd27, %fd35;
	add.f64 	%fd37, %fd36, 0dBC46A4CB00B9E7B0;
	add.f64 	%fd38, %fd33, %fd37;
	sub.f64 	%fd39, %fd33, %fd38;
	add.f64 	%fd40, %fd37, %fd39;
	mul.rn.f64 	%fd41, %fd20, %fd20;
	neg.f64 	%fd42, %fd41;
	fma.rn.f64 	%fd43, %fd20, %fd20, %fd42;
	{
	.reg .b32 %temp; 
	mov.b64 	{%r22, %temp}, %fd32;
	}
	{
	.reg .b32 %temp; 
	mov.b64 	{%temp, %r23}, %fd32;
	}
	add.s32 	%r24, %r23, 1048576;
	mov.b64 	%fd44, {%r22, %r24};
	fma.rn.f64 	%fd45, %fd20, %fd44, %fd43;
	mul.rn.f64 	%fd46, %fd41, %fd20;
	neg.f64 	%fd47, %fd46;
	fma.rn.f64 	%fd48, %fd41, %fd20, %fd47;
	fma.rn.f64 	%fd49, %fd41, %fd32, %fd48;
	fma.rn.f64 	%fd50, %fd45, %fd20, %fd49;
	mul.rn.f64 	%fd51, %fd38, %fd46;
	neg.f64 	%fd52, %fd51;
	fma.rn.f64 	%fd53, %fd38, %fd46, %fd52;
	fma.rn.f64 	%fd54, %fd38, %fd50, %fd53;
	fma.rn.f64 	%fd55, %fd40, %fd46, %fd54;
	add.f64 	%fd56, %fd51, %fd55;
	sub.f64 	%fd57, %fd51, %fd56;
	add.f64 	%fd58, %fd55, %fd57;
	add.f64 	%fd59, %fd20, %fd56;
	sub.f64 	%fd60, %fd20, %fd59;
	add.f64 	%fd61, %fd56, %fd60;
	add.f64 	%fd62, %fd58, %fd61;
	add.f64 	%fd63, %fd32, %fd62;
	add.f64 	%fd64, %fd59, %fd63;
	sub.f64 	%fd65, %fd59, %fd64;
	add.f64 	%fd66, %fd63, %fd65;
	xor.b32  	%r25, %r48, -2147483648;
	mov.b32 	%r26, 1127219200;
	mov.b64 	%fd67, {%r25, %r26};
	mov.b32 	%r27, -2147483648;
	mov.b64 	%fd68, {%r27, %r26};
	sub.f64 	%fd69, %fd67, %fd68;
	fma.rn.f64 	%fd70, %fd69, 0d3FE62E42FEFA39EF, %fd64;
	fma.rn.f64 	%fd71, %fd69, 0dBFE62E42FEFA39EF, %fd70;
	sub.f64 	%fd72, %fd71, %fd64;
	sub.f64 	%fd73, %fd66, %fd72;
	fma.rn.f64 	%fd74, %fd69, 0d3C7ABC9E3B39803F, %fd73;
	add.f64 	%fd75, %fd70, %fd74;
	sub.f64 	%fd76, %fd70, %fd75;
	add.f64 	%fd77, %fd74, %fd76;
	mov.f64 	%fd78, 0d4000000000000000;
	{
	.reg .b32 %temp; 
	mov.b64 	{%temp, %r28}, %fd78;
	}
	{
	.reg .b32 %temp; 
	mov.b64 	{%r29, %temp}, %fd78;
	}
	shl.b32 	%r30, %r28, 1;
	setp.gt.u32 	%p3, %r30, -33554433;
	and.b32  	%r31, %r28, -15728641;
	selp.b32 	%r32, %r31, %r28, %p3;
	mov.b64 	%fd79, {%r29, %r32};
	mul.rn.f64 	%fd80, %fd75, %fd79;
	neg.f64 	%fd81, %fd80;
	fma.rn.f64 	%fd82, %fd75, %fd79, %fd81;
	fma.rn.f64 	%fd83, %fd77, %fd79, %fd82;
	add.f64 	%fd4, %fd80, %fd83;
	sub.f64 	%fd84, %fd80, %fd4;
	add.f64 	%fd5, %fd83, %fd84;
	fma.rn.f64 	%fd85, %fd4, 0d3FF71547652B82FE, 0d4338000000000000;
	{
	.reg .b32 %temp; 
	mov.b64 	{%r13, %temp}, %fd85;
	}
	mov.f64 	%fd86, 0dC338000000000000;
	add.rn.f64 	%fd87, %fd85, %fd86;
	fma.rn.f64 	%fd88, %fd87, 0dBFE62E42FEFA39EF, %fd4;
	fma.rn.f64 	%fd89, %fd87, 0dBC7ABC9E3B39803F, %fd88;
	fma.rn.f64 	%fd90, %fd89, 0d3E5ADE1569CE2BDF, 0d3E928AF3FCA213EA;
	fma.rn.f64 	%fd91, %fd90, %fd89, 0d3EC71DEE62401315;
	fma.rn.f64 	%fd92, %fd91, %fd89, 0d3EFA01997C89EB71;
	fma.rn.f64 	%fd93, %fd92, %fd89, 0d3F2A01A014761F65;
	fma.rn.f64 	%fd94, %fd93, %fd89, 0d3F56C16C1852B7AF;
	fma.rn.f64 	%fd95, %fd94, %fd89, 0d3F81111111122322;
	fma.rn.f64 	%fd96, %fd95, %fd89, 0d3FA55555555502A1;
	fma.rn.f64 	%fd97, %fd96, %fd89, 0d3FC5555555555511;
	fma.rn.f64 	%fd98, %fd97, %fd89, 0d3FE000000000000B;
	fma.rn.f64 	%fd99, %fd98, %fd89, 0d3FF0000000000000;
	fma.rn.f64 	%fd100, %fd99, %fd89, 0d3FF0000000000000;
	{
	.reg .b32 %temp; 
	mov.b64 	{%r14, %temp}, %fd100;
	}
	{
	.reg .b32 %temp; 
	mov.b64 	{%temp, %r15}, %fd100;
	}
	shl.b32 	%r33, %r13, 20;
	add.s32 	%r34, %r33, %r15;
	mov.b64 	%fd108, {%r14, %r34};
	{
	.reg .b32 %temp; 
	mov.b64 	{%temp, %r35}, %fd4;
	}
	mov.b32 	%f2, %r35;
	abs.f32 	%f1, %f2;
	setp.lt.f32 	%p4, %f1, 0f4086232B;
	@%p4 bra 	$L__BB2_7;
	setp.lt.f64 	%p5, %fd4, 0d0000000000000000;
	add.f64 	%fd101, %fd4, 0d7FF0000000000000;
	selp.f64 	%fd108, 0d0000000000000000, %fd101, %p5;
	setp.geu.f32 	%p6, %f1, 0f40874800;
	@%p6 bra 	$L__BB2_7;
	shr.u32 	%r36, %r13, 31;
	add.s32 	%r37, %r13, %r36;
	shr.s32 	%r38, %r37, 1;
	shl.b32 	%r39, %r38, 20;
	add.s32 	%r40, %r15, %r39;
	mov.b64 	%fd102, {%r14, %r40};
	sub.s32 	%r41, %r13, %r38;
	shl.b32 	%r42, %r41, 20;
	add.s32 	%r43, %r42, 1072693248;
	mov.b32 	%r44, 0;
	mov.b64 	%fd103, {%r44, %r43};
	mul.f64 	%fd108, %fd103, %fd102;
$L__BB2_7:
	abs.f64 	%fd104, %fd108;
	setp.eq.f64 	%p7, %fd104, 0d7FF0000000000000;
	fma.rn.f64 	%fd105, %fd108, %fd5, %fd108;
	selp.f64 	%fd106, %fd108, %fd105, %p7;
	st.param.f64 	[func_retval0], %fd106;
	ret;

}


// ===== COMPILED SASS (sm_100) =====

	.target	sm_100

	.elftype	@"ET_EXEC"


//--------------------- .note.nv.tkinfo           --------------------------
	.section	.note.nv.tkinfo,"",@"SHT_NOTE"
	.sectionflags	@"SHF_NOTE_NV_TKINFO"
	.tkinfo
        /*0018*/ 	.word	0x00000002
        /*0030*/ 	.string	""
        /*0030*/ 	.string	"ptxas"
        /*0030*/ 	.string	"Cuda compilation tools, release 13.0, V13.0.88"
        /*0030*/ 	.string	"Build cuda_13.0.r13.0/compiler.36424714_0"
        /*0030*/ 	.string	"-arch sm_100 -m 64 "



//--------------------- .note.nv.cuinfo           --------------------------
	.section	.note.nv.cuinfo,"",@"SHT_NOTE"
	.sectionflags	@"SHF_NOTE_NV_CUINFO"
        /*0018*/ 	.short	0x0002
        /*001a*/ 	.short	0x0064
        /*001c*/ 	.short	0x0082
	.zero		2


//--------------------- .nv.info                  --------------------------
	.section	.nv.info,"",@"SHT_CUDA_INFO"
	.align	4


	//----- nvinfo : EIATTR_REGCOUNT
	.align		4
        /*0000*/ 	.byte	0x04, 0x2f
        /*0002*/ 	.short	(.L_1 - .L_0)
	.align		4
.L_0:
        /*0004*/ 	.word	index@(_Z26determine_nearest_centroidiiPKdS0_S0_S0_PdS1_Pi)
        /*0008*/ 	.word	0x00000028


	//----- nvinfo : EIATTR_FRAME_SIZE
	.align		4
.L_1:
        /*000c*/ 	.byte	0x04, 0x11
        /*000e*/ 	.short	(.L_3 - .L_2)
	.align		4
.L_2:
        /*0010*/ 	.word	index@($_Z26determine_nearest_centroidiiPKdS0_S0_S0_PdS1_Pi$__internal_accurate_pow)
        /*0014*/ 	.word	0x00000000


	//----- nvinfo : EIATTR_FRAME_SIZE
	.align		4
.L_3:
        /*0018*/ 	.byte	0x04, 0x11
        /*001a*/ 	.short	(.L_5 - .L_4)
	.align		4
.L_4:
        /*001c*/ 	.word	index@($__internal_1_$__cuda_sm20_dsqrt_rn_f64_mediumpath_v1)
        /*0020*/ 	.word	0x00000000


	//----- nvinfo : EIATTR_FRAME_SIZE
	.align		4
.L_5:
        /*0024*/ 	.byte	0x04, 0x11
        /*0026*/ 	.short	(.L_7 - .L_6)
	.align		4
.L_6:
        /*0028*/ 	.word	index@(_Z26determine_nearest_centroidiiPKdS0_S0_S0_PdS1_Pi)
        /*002c*/ 	.word	0x00000000


	//----- nvinfo : EIATTR_REGCOUNT
	.align		4
.L_7:
        /*0030*/ 	.byte	0x04, 0x2f
        /*0032*/ 	.short	(.L_9 - .L_8)
	.align		4
.L_8:
        /*0034*/ 	.word	index@(_Z25update_centroid_positionsiiPPdS0_PPiS_S_)
        /*0038*/ 	.word	0x00000020


	//----- nvinfo : EIATTR_FRAME_SIZE
	.align		4
.L_9:
        /*003c*/ 	.byte	0x04, 0x11
        /*003e*/ 	.short	(.L_11 - .L_10)
	.align		4
.L_10:
        /*0040*/ 	.word	index@($__internal_0_$__cuda_sm20_div_rn_f64_full)
        /*0044*/ 	.word	0x00000000


	//----- nvinfo : EIATTR_FRAME_SIZE
	.align		4
.L_11:
        /*0048*/ 	.byte	0x04, 0x11
        /*004a*/ 	.short	(.L_13 - .L_12)
	.align		4
.L_12:
        /*004c*/ 	.word	index@(_Z25update_centroid_positionsiiPPdS0_PPiS_S_)
        /*0050*/ 	.word	0x00000000


	//----- nvinfo : EIATTR_MIN_STACK_SIZE
	.align		4
.L_13:
        /*0054*/ 	.byte	0x04, 0x12
        /*0056*/ 	.short	(.L_15 - .L_14)
	.align		4
.L_14:
        /*0058*/ 	.word	index@(_Z25update_centroid_positionsiiPPdS0_PPiS_S_)
        /*005c*/ 	.word	0x00000000


	//----- nvinfo : EIATTR_MIN_STACK_SIZE
	.align		4
.L_15:
        /*0060*/ 	.byte	0x04, 0x12
        /*0062*/ 	.short	(.L_17 - .L_16)
	.align		4
.L_16:
        /*0064*/ 	.word	index@(_Z26determine_nearest_centroidiiPKdS0_S0_S0_PdS1_Pi)
        /*0068*/ 	.word	0x00000000
.L_17:


//--------------------- .nv.compat                --------------------------
	.section	.nv.compat,"",@"SHT_CUDA_COMPAT_INFO"
	.align	4
        /*0000*/ 	.byte	0x02, 0x09, 0x00, 0x00, 0x02, 0x02, 0x01, 0x00, 0x02, 0x05, 0x05, 0x00, 0x03, 0x07, 0x01, 0x01
        /*0010*/ 	.byte	0x02, 0x03, 0x00, 0x00, 0x02, 0x06, 0x01, 0x00, 0x04, 0x0b, 0x08, 0x00, 0x01, 0x00, 0x00, 0x00
        /*0020*/ 	.byte	0x00, 0x00, 0x00, 0x00


//--------------------- .nv.info._Z25update_centroid_positionsiiPPdS0_PPiS_S_ --------------------------
	.section	.nv.info._Z25update_centroid_positionsiiPPdS0_PPiS_S_,"",@"SHT_CUDA_INFO"
	.sectionflags	@""
	.align	4


	//----- nvinfo : EIATTR_CUDA_API_VERSION
	.align		4
        /*0000*/ 	.byte	0x04, 0x37
        /*0002*/ 	.short	(.L_19 - .L_18)
.L_18:
        /*0004*/ 	.word	0x00000082


	//----- nvinfo : EIATTR_KPARAM_INFO
	.align		4
.L_19:
        /*0008*/ 	.byte	0x04, 0x17
        /*000a*/ 	.short	(.L_21 - .L_20)
.L_20:
        /*000c*/ 	.word	0x00000000
        /*0010*/ 	.short	0x0006
        /*0012*/ 	.short	0x0028
        /*0014*/ 	.byte	0x00, 0xf5, 0x21, 0x00


	//----- nvinfo : EIATTR_KPARAM_INFO
	.align		4
.L_21:
        /*0018*/ 	.byte	0x04, 0x17
        /*001a*/ 	.short	(.L_23 - .L_22)
.L_22:
        /*001c*/ 	.word	0x00000000
        /*0020*/ 	.short	0x0005
        /*0022*/ 	.short	0x0020
        /*0024*/ 	.byte	0x00, 0xf5, 0x21, 0x00


	//----- nvinfo : EIATTR_KPARAM_INFO
	.align		4
.L_23:
        /*0028*/ 	.byte	0x04, 0x17
        /*002a*/ 	.short	(.L_25 - .L_24)
.L_24:
        /*002c*/ 	.word	0x00000000
        /*0030*/ 	.short	0x0004
        /*0032*/ 	.short	0x0018
        /*0034*/ 	.byte	0x00, 0xf5, 0x21, 0x00


	//----- nvinfo : EIATTR_KPARAM_INFO
	.align		4
.L_25:
        /*0038*/ 	.byte	0x04, 0x17
        /*003a*/ 	.short	(.L_27 - .L_26)
.L_26:
        /*003c*/ 	.word	0x00000000
        /*0040*/ 	.short	0x0003
        /*0042*/ 	.short	0x0010
        /*0044*/ 	.byte	0x00, 0xf5, 0x21, 0x00


	//----- nvinfo : EIATTR_KPARAM_INFO
	.align		4
.L_27:
        /*0048*/ 	.byte	0x04, 0x17
        /*004a*/ 	.short	(.L_29 - .L_28)
.L_28:
        /*004c*/ 	.word	0x00000000
        /*0050*/ 	.short	0x0002
        /*0052*/ 	.short	0x0008
        /*0054*/ 	.byte	0x00, 0xf5, 0x21, 0x00


	//----- nvinfo : EIATTR_KPARAM_INFO
	.align		4
.L_29:
        /*0058*/ 	.byte	0x04, 0x17
        /*005a*/ 	.short	(.L_31 - .L_30)
.L_30:
        /*005c*/ 	.word	0x00000000
        /*0060*/ 	.short	0x0001
        /*0062*/ 	.short	0x0004
        /*0064*/ 	.byte	0x00, 0xf0, 0x11, 0x00


	//----- nvinfo : EIATTR_KPARAM_INFO
	.align		4
.L_31:
        /*0068*/ 	.byte	0x04, 0x17
        /*006a*/ 	.short	(.L_33 - .L_32)
.L_32:
        /*006c*/ 	.word	0x00000000
        /*0070*/ 	.short	0x0000
        /*0072*/ 	.short	0x0000
        /*0074*/ 	.byte	0x00, 0xf0, 0x11, 0x00


	//----- nvinfo : EIATTR_SPARSE_MMA_MASK
	.align		4
.L_33:
        /*0078*/ 	.byte	0x03, 0x50
        /*007a*/ 	.short	0x0000


	//----- nvinfo : EIATTR_MAXREG_COUNT
	.align		4
        /*007c*/ 	.byte	0x03, 0x1b
        /*007e*/ 	.short	0x00ff


	//----- nvinfo : EIATTR_MERCURY_ISA_VERSION
	.align		4
        /*0080*/ 	.byte	0x03, 0x5f
        /*0082*/ 	.short	0x0101


	//----- nvinfo : EIATTR_VRC_CTA_INIT_COUNT
	.align		4
        /*0084*/ 	.byte	0x02, 0x4a
	.zero		1
	.zero		1


	//----- nvinfo : EIATTR_EXIT_INSTR_OFFSETS
	.align		4
        /*0088*/ 	.byte	0x04, 0x1c
        /*008a*/ 	.short	(.L_35 - .L_34)


	//   ....[0]....
.L_34:
        /*008c*/ 	.word	0x00000070


	//   ....[1]....
        /*0090*/ 	.word	0x00000ff0


	//   ....[2]....
        /*0094*/ 	.word	0x00001350


	//----- nvinfo : EIATTR_CRS_STACK_SIZE
	.align		4
.L_35:
        /*0098*/ 	.byte	0x04, 0x1e
        /*009a*/ 	.short	(.L_37 - .L_36)
.L_36:
        /*009c*/ 	.word	0x00000000


	//----- nvinfo : EIATTR_CBANK_PARAM_SIZE
	.align		4
.L_37:
        /*00a0*/ 	.byte	0x03, 0x19
        /*00a2*/ 	.short	0x0030


	//----- nvinfo : EIATTR_PARAM_CBANK
	.align		4
        /*00a4*/ 	.byte	0x04, 0x0a
        /*00a6*/ 	.short	(.L_39 - .L_38)
	.align		4
.L_38:
        /*00a8*/ 	.word	index@(.nv.constant0._Z25update_centroid_positionsiiPPdS0_PPiS_S_)
        /*00ac*/ 	.short	0x0380
        /*00ae*/ 	.short	0x0030


	//----- nvinfo : EIATTR_SW_WAR
	.align		4
.L_39:
        /*00b0*/ 	.byte	0x04, 0x36
        /*00b2*/ 	.short	(.L_41 - .L_40)
.L_40:
        /*00b4*/ 	.word	0x00000008
.L_41:


//--------------------- .nv.info._Z26determine_nearest_centroidiiPKdS0_S0_S0_PdS1_Pi --------------------------
	.section	.nv.info._Z26determine_nearest_centroidiiPKdS0_S0_S0_PdS1_Pi,"",@"SHT_CUDA_INFO"
	.sectionflags	@""
	.align	4


	//----- nvinfo : EIATTR_CUDA_API_VERSION
	.align		4
        /*0000*/ 	.byte	0x04, 0x37
        /*0002*/ 	.short	(.L_43 - .L_42)
.L_42:
        /*0004*/ 	.word	0x00000082


	//----- nvinfo : EIATTR_KPARAM_INFO
	.align		4
.L_43:
        /*0008*/ 	.byte	0x04, 0x17
        /*000a*/ 	.short	(.L_45 - .L_44)
.L_44:
        /*000c*/ 	.word	0x00000000
        /*0010*/ 	.short	0x0008
        /*0012*/ 	.short	0x0038
        /*0014*/ 	.byte	0x00, 0xf5, 0x21, 0x00


	//----- nvinfo : EIATTR_KPARAM_INFO
	.align		4
.L_45:
        /*0018*/ 	.byte	0x04, 0x17
        /*001a*/ 	.short	(.L_47 - .L_46)
.L_46:
        /*001c*/ 	.word	0x00000000
        /*0020*/ 	.short	0x0007
        /*0022*/ 	.short	0x0030
        /*0024*/ 	.byte	0x00, 0xf5, 0x21, 0x00


	//----- nvinfo : EIATTR_KPARAM_INFO
	.align		4
.L_47:
        /*0028*/ 	.byte	0x04, 0x17
        /*002a*/ 	.short	(.L_49 - .L_48)
.L_48:
        /*002c*/ 	.word	0x00000000
        /*0030*/ 	.short	0x0006
        /*0032*/ 	.short	0x0028
        /*0034*/ 	.byte	0x00, 0xf5, 0x21, 0x00


	//----- nvinfo : EIATTR_KPARAM_INFO
	.align		4
.L_49:
        /*0038*/ 	.byte	0x04, 0x17
        /*003a*/ 	.short	(.L_51 - .L_50)
.L_50:
        /*003c*/ 	.word	0x00000000
        /*0040*/ 	.short	0x0005
        /*0042*/ 	.short	0x0020
        /*0044*/ 	.byte	0x00, 0xf5, 0x21, 0x00


	//----- nvinfo : EIATTR_KPARAM_INFO
	.align		4
.L_51:
        /*0048*/ 	.byte	0x04, 0x17
        /*004a*/ 	.short	(.L_53 - .L_52)
.L_52:
        /*004c*/ 	.word	0x00000000
        /*0050*/ 	.short	0x0004
        /*0052*/ 	.short	0x0018
        /*0054*/ 	.byte	0x00, 0xf5, 0x21, 0x00


	//----- nvinfo : EIATTR_KPARAM_INFO
	.align		4
.L_53:
        /*0058*/ 	.byte	0x04, 0x17
        /*005a*/ 	.short	(.L_55 - .L_54)
.L_54:
        /*005c*/ 	.word	0x00000000
        /*0060*/ 	.short	0x0003
        /*0062*/ 	.short	0x0010
        /*0064*/ 	.byte	0x00, 0xf5, 0x21, 0x00


	//----- nvinfo : EIATTR_KPARAM_INFO
	.align		4
.L_55:
        /*0068*/ 	.byte	0x04, 0x17
        /*006a*/ 	.short	(.L_57 - .L_56)
.L_56:
        /*006c*/ 	.word	0x00000000
        /*0070*/ 	.short	0x0002
        /*0072*/ 	.short	0x0008
        /*0074*/ 	.byte	0x00, 0xf5, 0x21, 0x00


	//----- nvinfo : EIATTR_KPARAM_INFO
	.align		4
.L_57:
        /*0078*/ 	.byte	0x04, 0x17
        /*007a*/ 	.short	(.L_59 - .L_58)
.L_58:
        /*007c*/ 	.word	0x00000000
        /*0080*/ 	.short	0x0001
        /*0082*/ 	.short	0x0004
        /*0084*/ 	.byte	0x00, 0xf0, 0x11, 0x00


	//----- nvinfo : EIATTR_KPARAM_INFO
	.align		4
.L_59:
        /*0088*/ 	.byte	0x04, 0x17
        /*008a*/ 	.short	(.L_61 - .L_60)
.L_60:
        /*008c*/ 	.word	0x00000000
        /*0090*/ 	.short	0x0000
        /*0092*/ 	.short	0x0000
        /*0094*/ 	.byte	0x00, 0xf0, 0x11, 0x00


	//----- nvinfo : EIATTR_SPARSE_MMA_MASK
	.align		4
.L_61:
        /*0098*/ 	.byte	0x03, 0x50
        /*009a*/ 	.short	0x0000


	//----- nvinfo : EIATTR_MAXREG_COUNT
	.align		4
        /*009c*/ 	.byte	0x03, 0x1b
        /*009e*/ 	.short	0x00ff


	//----- nvinfo : EIATTR_MERCURY_ISA_VERSION
	.align		4
        /*00a0*/ 	.byte	0x03, 0x5f
        /*00a2*/ 	.short	0x0101


	//----- nvinfo : EIATTR_VRC_CTA_INIT_COUNT
	.align		4
        /*00a4*/ 	.byte	0x02, 0x4a
	.zero		1
	.zero		1


	//----- nvinfo : EIATTR_EXIT_INSTR_OFFSETS
	.align		4
        /*00a8*/ 	.byte	0x04, 0x1c
        /*00aa*/ 	.short	(.L_63 - .L_62)


	//   ....[0]....
.L_62:
        /*00ac*/ 	.word	0x00000070


	//   ....[1]....
        /*00b0*/ 	.word	0x000014d0


	//----- nvinfo : EIATTR_CRS_STACK_SIZE
	.align		4
.L_63:
        /*00b4*/ 	.byte	0x04, 0x1e
        /*00b6*/ 	.short	(.L_65 - .L_64)
.L_64:
        /*00b8*/ 	.word	0x00000000


	//----- nvinfo : EIATTR_CBANK_PARAM_SIZE
	.align		4
.L_65:
        /*00bc*/ 	.byte	0x03, 0x19
        /*00be*/ 	.short	0x0040


	//----- nvinfo : EIATTR_PARAM_CBANK
	.align		4
        /*00c0*/ 	.byte	0x04, 0x0a
        /*00c2*/ 	.short	(.L_67 - .L_66)
	.align		4
.L_66:
        /*00c4*/ 	.word	index@(.nv.constant0._Z26determine_nearest_centroidiiPKdS0_S0_S0_PdS1_Pi)
        /*00c8*/ 	.short	0x0380
        /*00ca*/ 	.short	0x0040


	//----- nvinfo : EIATTR_SW_WAR
	.align		4
.L_67:
        /*00cc*/ 	.byte	0x04, 0x36
        /*00ce*/ 	.short	(.L_69 - .L_68)
.L_68:
        /*00d0*/ 	.word	0x00000008
.L_69:


//--------------------- .nv.callgraph             --------------------------
	.section	.nv.callgraph,"",@"SHT_CUDA_CALLGRAPH"
	.align	4
	.sectionentsize	8
	.align		4
        /*0000*/ 	.word	0x00000000
	.align		4
        /*0004*/ 	.word	0xffffffff
	.align		4
        /*0008*/ 	.word	0x00000000
	.align		4
        /*000c*/ 	.word	0xfffffffe
	.align		4
        /*0010*/ 	.word	0x00000000
	.align		4
        /*0014*/ 	.word	0xfffffffd
	.align		4
        /*0018*/ 	.word	0x00000000
	.align		4
        /*001c*/ 	.word	0xfffffffc


//--------------------- .text._Z25update_centroid_positionsiiPPdS0_PPiS_S_ --------------------------
	.section	.text._Z25update_centroid_positionsiiPPdS0_PPiS_S_,"ax",@progbits
	.align	128
        .global         _Z25update_centroid_positionsiiPPdS0_PPiS_S_
        .type           _Z25update_centroid_positionsiiPPdS0_PPiS_S_,@function
        .size           _Z25update_centroid_positionsiiPPdS0_PPiS_S_,(.L_x_54 - _Z25update_centroid_positionsiiPPdS0_PPiS_S_)
        .other          _Z25update_centroid_positionsiiPPdS0_PPiS_S_,@"STO_CUDA_ENTRY STV_DEFAULT"
_Z25update_centroid_positionsiiPPdS0_PPiS_S_:
.text._Z25update_centroid_positionsiiPPdS0_PPiS_S_:
[----:B------:R-:W-:Y:S01]  /*0000*/  LDC R1, c[0x0][0x37c] ;  /* 0x0000df00ff017b82 */ /* 0x000fe20000000800 */
[----:B------:R-:W0:Y:S07]  /*0010*/  S2R R3, SR_TID.X ;  /* 0x0000000000037919 */ /* 0x000e2e0000002100 */
[----:B------:R-:W0:Y:S01]  /*0020*/  S2UR UR4, SR_CTAID.X ;  /* 0x00000000000479c3 */ /* 0x000e220000002500 */
[----:B------:R-:W1:Y:S07]  /*0030*/  LDCU UR5, c[0x0][0x380] ;  /* 0x00007000ff0577ac */ /* 0x000e6e0008000800 */
[----:B------:R-:W0:Y:S02]  /*0040*/  LDC R0, c[0x0][0x360] ;  /* 0x0000d800ff007b82 */ /* 0x000e240000000800 */
[----:B0-----:R-:W-:-:S05]  /*0050*/  IMAD R0, R0, UR4, R3 ;  /* 0x0000000400007c24 */ /* 0x001fca000f8e0203 */
[----:B-1----:R-:W-:-:S13]  /*0060*/  ISETP.GE.AND P0, PT, R0, UR5, PT ;  /* 0x0000000500007c0c */ /* 0x002fda000bf06270 */
[----:B------:R-:W-:Y:S05]  /*0070*/  @P0 EXIT ;  /* 0x000000000000094d */ /* 0x000fea0003800000 */
[----:B------:R-:W0:Y:S01]  /*0080*/  LDCU UR10, c[0x0][0x384] ;  /* 0x00007080ff0a77ac */ /* 0x000e220008000800 */
[----:B------:R-:W-:Y:S01]  /*0090*/  IMAD.MOV.U32 R3, RZ, RZ, RZ ;  /* 0x000000ffff037224 */ /* 0x000fe200078e00ff */
[----:B------:R-:W-:Y:S02]  /*00a0*/  CS2R R18, SRZ ;  /* 0x0000000000127805 */ /* 0x000fe4000001ff00 */
[----:B------:R-:W-:Y:S01]  /*00b0*/  CS2R R20, SRZ ;  /* 0x0000000000147805 */ /* 0x000fe2000001ff00 */
[----:B------:R-:W1:Y:S01]  /*00c0*/  LDCU.64 UR16, c[0x0][0x358] ;  /* 0x00006b00ff1077ac */ /* 0x000e620008000a00 */
[----:B0-----:R-:W-:-:S09]  /*00d0*/  UISETP.GE.AND UP0, UPT, UR10, 0x1, UPT ;  /* 0x000000010a00788c */ /* 0x001fd2000bf06270 */
[----:B-1----:R-:W-:Y:S05]  /*00e0*/  BRA.U !UP0, `(.L_x_0) ;  /* 0x0000000d08bc7547 */ /* 0x002fea000b800000 */
[----:B------:R-:W-:Y:S01]  /*00f0*/  UISETP.GE.U32.AND UP1, UPT, UR10, 0x8, UPT ;  /* 0x000000080a00788c */ /* 0x000fe2000bf26070 */
[----:B------:R-:W-:Y:S01]  /*0100*/  CS2R R2, SRZ ;  /* 0x0000000000027805 */ /* 0x000fe2000001ff00 */
[----:B------:R-:W-:Y:S01]  /*0110*/  ULOP3.LUT UR11, UR10, 0x7, URZ, 0xc0, !UPT ;  /* 0x000000070a0b7892 */ /* 0x000fe2000f8ec0ff */
[----:B------:R-:W-:Y:S02]  /*0120*/  CS2R R20, SRZ ;  /* 0x0000000000147805 */ /* 0x000fe4000001ff00 */
[----:B------:R-:W-:Y:S01]  /*0130*/  CS2R R18, SRZ ;  /* 0x0000000000127805 */ /* 0x000fe2000001ff00 */
[----:B------:R-:W-:-:S03]  /*0140*/  UISETP.NE.AND UP0, UPT, UR11, URZ, UPT ;  /* 0x000000ff0b00728c */ /* 0x000fc6000bf05270 */
[----:B------:R-:W-:Y:S08]  /*0150*/  BRA.U !UP1, `(.L_x_1) ;  /* 0x0000000509e07547 */ /* 0x000ff0000b800000 */
[----:B------:R-:W0:Y:S01]  /*0160*/  LDCU.128 UR12, c[0x0][0x390] ;  /* 0x00007200ff0c77ac */ /* 0x000e220008000c00 */
[----:B------:R-:W-:Y:S01]  /*0170*/  IMAD.MOV.U32 R3, RZ, RZ, RZ ;  /* 0x000000ffff037224 */ /* 0x000fe200078e00ff */
[----:B------:R-:W-:Y:S01]  /*0180*/  CS2R R20, SRZ ;  /* 0x0000000000147805 */ /* 0x000fe2000001ff00 */
[----:B------:R-:W1:Y:S01]  /*0190*/  LDCU.64 UR6, c[0x0][0x388] ;  /* 0x00007100ff0677ac */ /* 0x000e620008000a00 */
[----:B0-----:R-:W-:Y:S02]  /*01a0*/  UIADD3 UR8, UP1, UPT, UR14, 0x20, URZ ;  /* 0x000000200e087890 */ /* 0x001fe4000ff3e0ff */
[----:B------:R-:W-:Y:S02]  /*01b0*/  UIADD3 UR4, UP3, UPT, UR12, 0x20, URZ ;  /* 0x000000200c047890 */ /* 0x000fe4000ff7e0ff */
[----:B-1----:R-:W-:Y:S02]  /*01c0*/  UIADD3 UR6, UP2, UPT, UR6, 0x20, URZ ;  /* 0x0000002006067890 */ /* 0x002fe4000ff5e0ff */
[----:B------:R-:W-:Y:S01]  /*01d0*/  UIADD3.X UR9, UPT, UPT, URZ, UR15, URZ, UP1, !UPT ;  /* 0x0000000fff097290 */ /* 0x000fe20008ffe4ff */
[----:B------:R-:W-:Y:S01]  /*01e0*/  IMAD.U32 R4, RZ, RZ, UR8 ;  /* 0x00000008ff047e24 */ /* 0x000fe2000f8e00ff */
[----:B------:R-:W-:Y:S01]  /*01f0*/  UIADD3.X UR5, UPT, UPT, URZ, UR13, URZ, UP3, !UPT ;  /* 0x0000000dff057290 */ /* 0x000fe20009ffe4ff */
[----:B------:R-:W-:Y:S01]  /*0200*/  MOV R8, UR4 ;  /* 0x0000000400087c02 */ /* 0x000fe20008000f00 */
[----:B------:R-:W-:Y:S01]  /*0210*/  ULOP3.LUT UR12, UR10, 0x7ffffff8, URZ, 0xc0, !UPT ;  /* 0x7ffffff80a0c7892 */ /* 0x000fe2000f8ec0ff */
[----:B------:R-:W-:Y:S01]  /*0220*/  IMAD.U32 R6, RZ, RZ, UR6 ;  /* 0x00000006ff067e24 */ /* 0x000fe2000f8e00ff */
[----:B------:R-:W-:Y:S01]  /*0230*/  UIADD3.X UR7, UPT, UPT, URZ, UR7, URZ, UP2, !UPT ;  /* 0x00000007ff077290 */ /* 0x000fe200097fe4ff */
[----:B------:R-:W-:Y:S01]  /*0240*/  IMAD.U32 R5, RZ, RZ, UR9 ;  /* 0x00000009ff057e24 */ /* 0x000fe2000f8e00ff */
[----:B------:R-:W-:Y:S01]  /*0250*/  UIADD3 UR13, UPT, UPT, -UR12, URZ, URZ ;  /* 0x000000ff0c0d7290 */ /* 0x000fe2000fffe1ff */
[----:B------:R-:W-:Y:S01]  /*0260*/  IMAD.U32 R9, RZ, RZ, UR5 ;  /* 0x00000005ff097e24 */ /* 0x000fe2000f8e00ff */
[----:B------:R-:W-:-:S02]  /*0270*/  MOV R2, UR12 ;  /* 0x0000000c00027c02 */ /* 0x000fc40008000f00 */
[----:B------:R-:W-:-:S08]  /*0280*/  MOV R7, UR7 ;  /* 0x0000000700077c02 */ /* 0x000fd00008000f00 */
.L_x_2:
[----:B------:R-:W2:Y:S04]  /*0290*/  LDG.E.64 R10, desc[UR16][R6.64+-0x20] ;  /* 0xffffe010060a7981 */ /* 0x000ea8000c1e1b00 */
[----:B------:R-:W3:Y:S04]  /*02a0*/  LDG.E.64 R14, desc[UR16][R6.64+-0x18] ;  /* 0xffffe810060e7981 */ /* 0x000ee8000c1e1b00 */
[----:B------:R-:W4:Y:S04]  /*02b0*/  LDG.E.64 R22, desc[UR16][R8.64+-0x20] ;  /* 0xffffe01008167981 */ /* 0x000f28000c1e1b00 */
[----:B------:R-:W5:Y:S04]  /*02c0*/  LDG.E.64 R16, desc[UR16][R6.64+-0x10] ;  /* 0xfffff01006107981 */ /* 0x000f68000c1e1b00 */
[----:B------:R-:W5:Y:S04]  /*02d0*/  LDG.E.64 R28, desc[UR16][R8.64+-0x10] ;  /* 0xfffff010081c7981 */ /* 0x000f68000c1e1b00 */
[----:B------:R-:W5:Y:S01]  /*02e0*/  LDG.E.64 R26, desc[UR16][R8.64+-0x8] ;  /* 0xfffff810081a7981 */ /* 0x000f62000c1e1b00 */
[----:B--2---:R-:W-:-:S03]  /*02f0*/  IMAD.WIDE R24, R0, 0x8, R10 ;  /* 0x0000000800187825 */ /* 0x004fc600078e020a */
[----:B------:R-:W2:Y:S04]  /*0300*/  LDG.E.64 R10, desc[UR16][R8.64+-0x18] ;  /* 0xffffe810080a7981 */ /* 0x000ea8000c1e1b00 */
[----:B------:R-:W5:Y:S01]  /*0310*/  LDG.E.64 R12, desc[UR16][R24.64] ;  /* 0x00000010180c7981 */ /* 0x000f62000c1e1b00 */
[----:B---3--:R-:W-:-:S04]  /*0320*/  IMAD.WIDE R14, R0, 0x8, R14 ;  /* 0x00000008000e7825 */ /* 0x008fc800078e020e */
[----:B----4-:R-:W-:Y:S02]  /*0330*/  IMAD.WIDE R22, R0, 0x8, R22 ;  /* 0x0000000800167825 */ /* 0x010fe400078e0216 */
[----:B------:R-:W3:Y:S04]  /*0340*/  LDG.E.64 R14, desc[UR16][R14.64] ;  /* 0x000000100e0e7981 */ /* 0x000ee8000c1e1b00 */
[----:B------:R-:W4:Y:S01]  /*0350*/  LDG.E.64 R22, desc[UR16][R22.64] ;  /* 0x0000001016167981 */ /* 0x000f22000c1e1b00 */
[----:B-----5:R-:W-:-:S03]  /*0360*/  DADD R18, R12, R18 ;  /* 0x000000000c127229 */ /* 0x020fc60000000012 */
[----:B------:R-:W5:Y:S01]  /*0370*/  LDG.E.64 R12, desc[UR16][R6.64+-0x8] ;  /* 0xfffff810060c7981 */ /* 0x000f62000c1e1b00 */
[----:B------:R-:W-:-:S04]  /*0380*/  IMAD.WIDE R16, R0, 0x8, R16 ;  /* 0x0000000800107825 */ /* 0x000fc800078e0210 */
[C---:B--2---:R-:W-:Y:S02]  /*0390*/  IMAD.WIDE R10, R0.reuse, 0x8, R10 ;  /* 0x00000008000a7825 */ /* 0x044fe400078e020a */
[----:B------:R-:W2:Y:S01]  /*03a0*/  LDG.E.64 R16, desc[UR16][R16.64] ;  /* 0x0000001010107981 */ /* 0x000ea2000c1e1b00 */
[----:B---3--:R-:W-:Y:S02]  /*03b0*/  DADD R18, R18, R14 ;  /* 0x0000000012127229 */ /* 0x008fe4000000000e */
[----:B----4-:R-:W-:Y:S01]  /*03c0*/  DADD R20, R22, R20 ;  /* 0x0000000016147229 */ /* 0x010fe20000000014 */
[----:B------:R-:W3:Y:S01]  /*03d0*/  LDG.E.64 R10, desc[UR16][R10.64] ;  /* 0x000000100a0a7981 */ /* 0x000ee2000c1e1b00 */
[----:B------:R-:W-:-:S03]  /*03e0*/  IMAD.WIDE R28, R0, 0x8, R28 ;  /* 0x00000008001c7825 */ /* 0x000fc600078e021c */
[----:B------:R-:W4:Y:S04]  /*03f0*/  LDG.E.64 R14, desc[UR16][R6.64] ;  /* 0x00000010060e7981 */ /* 0x000f28000c1e1b00 */
[----:B------:R-:W4:Y:S01]  /*0400*/  LDG.E.64 R24, desc[UR16][R28.64] ;  /* 0x000000101c187981 */ /* 0x000f22000c1e1b00 */
[----:B-----5:R-:W-:-:S05]  /*0410*/  IMAD.WIDE R12, R0, 0x8, R12 ;  /* 0x00000008000c7825 */ /* 0x020fca00078e020c */
[----:B------:R-:W5:Y:S01]  /*0420*/  LDG.E.64 R22, desc[UR16][R12.64] ;  /* 0x000000100c167981 */ /* 0x000f62000c1e1b00 */
[----:B--2---:R-:W-:Y:S01]  /*0430*/  DADD R16, R18, R16 ;  /* 0x0000000012107229 */ /* 0x004fe20000000010 */
[----:B------:R-:W-:Y:S02]  /*0440*/  IMAD.WIDE R26, R0, 0x8, R26 ;  /* 0x00000008001a7825 */ /* 0x000fe400078e021a */
[----:B------:R-:W2:Y:S01]  /*0450*/  LDG.E.64 R18, desc[UR16][R8.64] ;  /* 0x0000001008127981 */ /* 0x000ea2000c1e1b00 */
[----:B---3--:R-:W-:-:S03]  /*0460*/  DADD R10, R20, R10 ;  /* 0x00000000140a7229 */ /* 0x008fc6000000000a */
[----:B------:R-:W3:Y:S01]  /*0470*/  LDG.E.64 R20, desc[UR16][R6.64+0x8] ;  /* 0x0000081006147981 */ /* 0x000ee2000c1e1b00 */
[----:B----4-:R-:W-:-:S03]  /*0480*/  IMAD.WIDE R14, R0, 0x8, R14 ;  /* 0x00000008000e7825 */ /* 0x010fc600078e020e */
[----:B------:R-:W4:Y:S01]  /*0490*/  LDG.E.64 R12, desc[UR16][R4.64+-0x20] ;  /* 0xffffe010040c7981 */ /* 0x000f22000c1e1b00 */
[----:B------:R-:W-:-:S03]  /*04a0*/  DADD R24, R10, R24 ;  /* 0x000000000a187229 */ /* 0x000fc60000000018 */
[----:B------:R-:W2:Y:S04]  /*04b0*/  LDG.E.64 R14, desc[UR16][R14.64] ;  /* 0x000000100e0e7981 */ /* 0x000ea8000c1e1b00 */
[----:B------:R-:W2:Y:S01]  /*04c0*/  LDG.E.64 R10, desc[UR16][R4.64+-0x18] ;  /* 0xffffe810040a7981 */ /* 0x000ea2000c1e1b00 */
[----:B-----5:R-:W-:-:S03]  /*04d0*/  DADD R22, R16, R22 ;  /* 0x0000000010167229 */ /* 0x020fc60000000016 */
[----:B------:R0:W5:Y:S01]  /*04e0*/  LDG.E.64 R16, desc[UR16][R26.64] ;  /* 0x000000101a107981 */ /* 0x000162000c1e1b00 */
[----:B---3--:R-:W-:-:S04]  /*04f0*/  IMAD.WIDE R20, R0, 0x8, R20 ;  /* 0x0000000800147825 */ /* 0x008fc800078e0214 */
[C---:B----4-:R-:W-:Y:S02]  /*0500*/  IMAD.WIDE R12, R0.reuse, 0x4, R12 ;  /* 0x00000004000c7825 */ /* 0x050fe400078e020c */
[----:B------:R-:W3:Y:S02]  /*0510*/  LDG.E.64 R20, desc[UR16][R20.64] ;  /* 0x0000001014147981 */ /* 0x000ee4000c1e1b00 */
[C---:B--2---:R-:W-:Y:S01]  /*0520*/  IMAD.WIDE R28, R0.reuse, 0x8, R18 ;  /* 0x00000008001c7825 */ /* 0x044fe200078e0212 */
[----:B------:R-:W-:Y:S01]  /*0530*/  DADD R22, R22, R14 ;  /* 0x0000000016167229 */ /* 0x000fe2000000000e */
[----:B------:R-:W2:Y:S02]  /*0540*/  LDG.E.64 R18, desc[UR16][R4.64+-0x10] ;  /* 0xfffff01004127981 */ /* 0x000ea4000c1e1b00 */
[----:B0-----:R-:W-:Y:S02]  /*0550*/  IMAD.WIDE R26, R0, 0x4, R10 ;  /* 0x00000004001a7825 */ /* 0x001fe400078e020a */
[----:B------:R-:W4:Y:S04]  /*0560*/  LDG.E.64 R14, desc[UR16][R6.64+0x10] ;  /* 0x00001010060e7981 */ /* 0x000f28000c1e1b00 */
[----:B------:R0:W2:Y:S04]  /*0570*/  LDG.E R10, desc[UR16][R12.64] ;  /* 0x000000100c0a7981 */ /* 0x0000a8000c1e1900 */
[----:B------:R-:W2:Y:S04]  /*0580*/  LDG.E R11, desc[UR16][R26.64] ;  /* 0x000000101a0b7981 */ /* 0x000ea8000c1e1900 */
[----:B------:R-:W0:Y:S04]  /*0590*/  LDG.E.64 R12, desc[UR16][R28.64] ;  /* 0x000000101c0c7981 */ /* 0x000e28000c1e1b00 */
[----:B------:R-:W2:Y:S01]  /*05a0*/  LDG.E.64 R26, desc[UR16][R4.64+-0x8] ;  /* 0xfffff810041a7981 */ /* 0x000ea2000c1e1b00 */
[----:B-----5:R-:W-:-:S03]  /*05b0*/  DADD R24, R24, R16 ;  /* 0x0000000018187229 */ /* 0x020fc60000000010 */
[----:B------:R-:W5:Y:S05]  /*05c0*/  LDG.E.64 R16, desc[UR16][R8.64+0x8] ;  /* 0x0000081008107981 */ /* 0x000f6a000c1e1b00 */
[----:B0-----:R-:W-:Y:S02]  /*05d0*/  DADD R12, R24, R12 ;  /* 0x00000000180c7229 */ /* 0x001fe4000000000c */
[----:B------:R-:W2:Y:S01]  /*05e0*/  LDG.E.64 R24, desc[UR16][R4.64] ;  /* 0x0000001004187981 */ /* 0x000ea2000c1e1b00 */
[C---:B-----5:R-:W-:Y:S01]  /*05f0*/  IMAD.WIDE R28, R0.reuse, 0x8, R16 ;  /* 0x00000008001c7825 */ /* 0x060fe200078e0210 */
[----:B---3--:R-:W-:Y:S02]  /*0600*/  DADD R16, R22, R20 ;  /* 0x0000000016107229 */ /* 0x008fe40000000014 */
[----:B------:R-:W3:Y:S01]  /*0610*/  LDG.E.64 R22, desc[UR16][R4.64+0x8] ;  /* 0x0000081004167981 */ /* 0x000ee2000c1e1b00 */
[----:B----4-:R-:W-:-:S03]  /*0620*/  IMAD.WIDE R20, R0, 0x8, R14 ;  /* 0x0000000800147825 */ /* 0x010fc600078e020e */
[----:B------:R2:W4:Y:S02]  /*0630*/  LDG.E.64 R14, desc[UR16][R28.64] ;  /* 0x000000101c0e7981 */ /* 0x000524000c1e1b00 */
[C---:B--2---:R-:W-:Y:S02]  /*0640*/  IMAD.WIDE R28, R0.reuse, 0x4, R18 ;  /* 0x00000004001c7825 */ /* 0x044fe400078e0212 */
[----:B------:R-:W2:Y:S02]  /*0650*/  LDG.E.64 R18, desc[UR16][R20.64] ;  /* 0x0000001014127981 */ /* 0x000ea4000c1e1b00 */
[C---:B------:R-:W-:Y:S01]  /*0660*/  IMAD.WIDE R26, R0.reuse, 0x4, R26 ;  /* 0x00000004001a7825 */ /* 0x040fe200078e021a */
[----:B------:R-:W-:Y:S01]  /*0670*/  IADD3 R10, PT, PT, R11, R10, R3 ;  /* 0x0000000a0b0a7210 */ /* 0x000fe20007ffe003 */
[----:B------:R-:W5:Y:S04]  /*0680*/  LDG.E R28, desc[UR16][R28.64] ;  /* 0x000000101c1c7981 */ /* 0x000f68000c1e1900 */
[----:B------:R-:W5:Y:S04]  /*0690*/  LDG.E R27, desc[UR16][R26.64] ;  /* 0x000000101a1b7981 */ /* 0x000f68000c1e1900 */
[----:B------:R-:W5:Y:S01]  /*06a0*/  LDG.E.64 R20, desc[UR16][R4.64+0x10] ;  /* 0x0000101004147981 */ /* 0x000f62000c1e1b00 */
[----:B------:R-:W-:-:S05]  /*06b0*/  IMAD.WIDE R24, R0, 0x4, R24 ;  /* 0x0000000400187825 */ /* 0x000fca00078e0218 */
[----:B------:R0:W5:Y:S04]  /*06c0*/  LDG.E R26, desc[UR16][R24.64] ;  /* 0x00000010181a7981 */ /* 0x000168000c1e1900 */
[----:B------:R-:W0:Y:S01]  /*06d0*/  LDG.E.64 R24, desc[UR16][R8.64+0x18] ;  /* 0x0000181008187981 */ /* 0x000e22000c1e1b00 */
[----:B----4-:R-:W-:-:S03]  /*06e0*/  DADD R14, R12, R14 ;  /* 0x000000000c0e7229 */ /* 0x010fc6000000000e */
[----:B------:R-:W4:Y:S01]  /*06f0*/  LDG.E.64 R12, desc[UR16][R8.64+0x10] ;  /* 0x00001010080c7981 */ /* 0x000f22000c1e1b00 */
[----:B---3--:R-:W-:-:S05]  /*0700*/  IMAD.WIDE R22, R0, 0x4, R22 ;  /* 0x0000000400167825 */ /* 0x008fca00078e0216 */
[----:B------:R1:W3:Y:S01]  /*0710*/  LDG.E R11, desc[UR16][R22.64] ;  /* 0x00000010160b7981 */ /* 0x0002e2000c1e1900 */
[----:B--2---:R-:W-:-:S03]  /*0720*/  DADD R18, R16, R18 ;  /* 0x0000000010127229 */ /* 0x004fc60000000012 */
[----:B------:R-:W2:Y:S04]  /*0730*/  LDG.E.64 R16, desc[UR16][R6.64+0x18] ;  /* 0x0000181006107981 */ /* 0x000ea8000c1e1b00 */
[----:B------:R-:W1:Y:S01]  /*0740*/  LDG.E.64 R22, desc[UR16][R4.64+0x18] ;  /* 0x0000181004167981 */ /* 0x000e62000c1e1b00 */
[----:B-----5:R-:W-:-:S05]  /*0750*/  IMAD.WIDE R20, R0, 0x4, R20 ;  /* 0x0000000400147825 */ /* 0x020fca00078e0214 */
[----:B------:R5:W5:Y:S01]  /*0760*/  LDG.E R3, desc[UR16][R20.64] ;  /* 0x0000001014037981 */ /* 0x000b62000c1e1900 */
[----:B0-----:R-:W-:-:S05]  /*0770*/  IMAD.WIDE R24, R0, 0x8, R24 ;  /* 0x0000000800187825 */ /* 0x001fca00078e0218 */
[----:B------:R-:W5:Y:S01]  /*0780*/  LDG.E.64 R20, desc[UR16][R24.64] ;  /* 0x0000001018147981 */ /* 0x000f62000c1e1b00 */
[----:B----4-:R-:W-:-:S06]  /*0790*/  IMAD.WIDE R12, R0, 0x8, R12 ;  /* 0x00000008000c7825 */ /* 0x010fcc00078e020c */
[----:B------:R-:W4:Y:S01]  /*07a0*/  LDG.E.64 R12, desc[UR16][R12.64] ;  /* 0x000000100c0c7981 */ /* 0x000f22000c1e1b00 */
[----:B--2---:R-:W-:-:S04]  /*07b0*/  IMAD.WIDE R16, R0, 0x8, R16 ;  /* 0x0000000800107825 */ /* 0x004fc800078e0210 */
[----:B-1----:R-:W-:Y:S02]  /*07c0*/  IMAD.WIDE R22, R0, 0x4, R22 ;  /* 0x0000000400167825 */ /* 0x002fe400078e0216 */
[----:B------:R-:W2:Y:S04]  /*07d0*/  LDG.E.64 R16, desc[UR16][R16.64] ;  /* 0x0000001010107981 */ /* 0x000ea8000c1e1b00 */
[----:B------:R-:W2:Y:S01]  /*07e0*/  LDG.E R22, desc[UR16][R22.64] ;  /* 0x0000001016167981 */ /* 0x000ea2000c1e1900 */
[----:B------:R-:W-:Y:S01]  /*07f0*/  UIADD3 UR13, UPT, UPT, UR13, 0x8, URZ ;  /* 0x000000080d0d7890 */ /* 0x000fe2000fffe0ff */
[----:B------:R-:W-:-:S03]  /*0800*/  IADD3 R10, PT, PT, R27, R28, R10 ;  /* 0x0000001c1b0a7210 */ /* 0x000fc60007ffe00a */
[----:B------:R-:W-:Y:S01]  /*0810*/  UISETP.NE.AND UP1, UPT, UR13, URZ, UPT ;  /* 0x000000ff0d00728c */ /* 0x000fe2000bf25270 */
[----:B------:R-:W-:Y:S02]  /*0820*/  IADD3 R6, P1, PT, R6, 0x40, RZ ;  /* 0x0000004006067810 */ /* 0x000fe40007f3e0ff */
[----:B---3--:R-:W-:Y:S02]  /*0830*/  IADD3 R10, PT, PT, R11, R26, R10 ;  /* 0x0000001a0b0a7210 */ /* 0x008fe40007ffe00a */
[----:B------:R-:W-:Y:S02]  /*0840*/  IADD3 R4, P0, PT, R4, 0x40, RZ ;  /* 0x0000004004047810 */ /* 0x000fe40007f1e0ff */
[----:B------:R-:W-:Y:S01]  /*0850*/  IADD3 R8, P2, PT, R8, 0x40, RZ ;  /* 0x0000004008087810 */ /* 0x000fe20007f5e0ff */
[----:B------:R-:W-:Y:S01]  /*0860*/  IMAD.X R7, RZ, RZ, R7, P1 ;  /* 0x000000ffff077224 */ /* 0x000fe200008e0607 */
[----:B------:R-:W-:Y:S02]  /*0870*/  IADD3.X R5, PT, PT, RZ, R5, RZ, P0, !PT ;  /* 0x00000005ff057210 */ /* 0x000fe400007fe4ff */
[----:B------:R-:W-:Y:S01]  /*0880*/  IADD3.X R9, PT, PT, RZ, R9, RZ, P2, !PT ;  /* 0x00000009ff097210 */ /* 0x000fe200017fe4ff */
[----:B----4-:R-:W-:-:S08]  /*0890*/  DADD R14, R14, R12 ;  /* 0x000000000e0e7229 */ /* 0x010fd0000000000c */
[----:B-----5:R-:W-:Y:S02]  /*08a0*/  DADD R20, R14, R20 ;  /* 0x000000000e147229 */ /* 0x020fe40000000014 */
[----:B--2---:R-:W-:Y:S01]  /*08b0*/  DADD R18, R18, R16 ;  /* 0x0000000012127229 */ /* 0x004fe20000000010 */
[----:B------:R-:W-:Y:S01]  /*08c0*/  IADD3 R3, PT, PT, R22, R3, R10 ;  /* 0x0000000316037210 */ /* 0x000fe20007ffe00a */
[----:B------:R-:W-:Y:S09]  /*08d0*/  BRA.U UP1, `(.L_x_2) ;  /* 0xfffffff9016c7547 */ /* 0x000ff2000b83ffff */
.L_x_1:
[----:B------:R-:W-:Y:S05]  /*08e0*/  BRA.U !UP0, `(.L_x_0) ;  /* 0x0000000508bc7547 */ /* 0x000fea000b800000 */
[----:B------:R-:W-:Y:S02]  /*08f0*/  UISETP.GE.U32.AND UP0, UPT, UR11, 0x4, UPT ;  /* 0x000000040b00788c */ /* 0x000fe4000bf06070 */
[----:B------:R-:W-:-:S04]  /*0900*/  ULOP3.LUT UR5, UR10, 0x3, URZ, 0xc0, !UPT ;  /* 0x000000030a057892 */ /* 0x000fc8000f8ec0ff */
[----:B------:R-:W-:-:S03]  /*0910*/  UISETP.NE.AND UP1, UPT, UR5, URZ, UPT ;  /* 0x000000ff0500728c */ /* 0x000fc6000bf25270 */
[----:B------:R-:W-:Y:S08]  /*0920*/  BRA.U !UP0, `(.L_x_3) ;  /* 0x0000000108d47547 */ /* 0x000ff0000b800000 */
[----:B------:R-:W0:Y:S08]  /*0930*/  LDC.64 R8, c[0x0][0x388] ;  /* 0x0000e200ff087b82 */ /* 0x000e300000000a00 */
[----:B------:R-:W1:Y:S08]  /*0940*/  LDC.64 R22, c[0x0][0x398] ;  /* 0x0000e600ff167b82 */ /* 0x000e700000000a00 */
[----:B------:R-:W2:Y:S01]  /*0950*/  LDC.64 R28, c[0x0][0x390] ;  /* 0x0000e400ff1c7b82 */ /* 0x000ea20000000a00 */
[----:B0-----:R-:W-:-:S05]  /*0960*/  IMAD.WIDE.U32 R8, R2, 0x8, R8 ;  /* 0x0000000802087825 */ /* 0x001fca00078e0008 */
[----:B------:R-:W3:Y:S01]  /*0970*/  LDG.E.64 R6, desc[UR16][R8.64] ;  /* 0x0000001008067981 */ /* 0x000ee2000c1e1b00 */
[----:B-1----:R-:W-:-:S03]  /*0980*/  IMAD.WIDE.U32 R22, R2, 0x8, R22 ;  /* 0x0000000802167825 */ /* 0x002fc600078e0016 */
[----:B------:R-:W4:Y:S04]  /*0990*/  LDG.E.64 R16, desc[UR16][R8.64+0x8] ;  /* 0x0000081008107981 */ /* 0x000f28000c1e1b00 */
[----:B------:R-:W5:Y:S04]  /*09a0*/  LDG.E.64 R14, desc[UR16][R22.64] ;  /* 0x00000010160e7981 */ /* 0x000f68000c1e1b00 */
[----:B------:R-:W4:Y:S04]  /*09b0*/  LDG.E.64 R4, desc[UR16][R22.64+0x8] ;  /* 0x0000081016047981 */ /* 0x000f28000c1e1b00 */
[----:B------:R-:W4:Y:S01]  /*09c0*/  LDG.E.64 R12, desc[UR16][R22.64+0x10] ;  /* 0x00001010160c7981 */ /* 0x000f22000c1e1b00 */
[----:B--2---:R-:W-:-:S05]  /*09d0*/  IMAD.WIDE.U32 R28, R2, 0x8, R28 ;  /* 0x00000008021c7825 */ /* 0x004fca00078e001c */
[----:B------:R-:W2:Y:S04]  /*09e0*/  LDG.E.64 R24, desc[UR16][R28.64+0x18] ;  /* 0x000018101c187981 */ /* 0x000ea8000c1e1b00 */
[----:B------:R-:W2:Y:S01]  /*09f0*/  LDG.E.64 R22, desc[UR16][R22.64+0x18] ;  /* 0x0000181016167981 */ /* 0x000ea2000c1e1b00 */
[----:B---3--:R-:W-:-:S03]  /*0a00*/  IMAD.WIDE R10, R0, 0x8, R6 ;  /* 0x00000008000a7825 */ /* 0x008fc600078e0206 */
[----:B------:R-:W3:Y:S04]  /*0a10*/  LDG.E.64 R6, desc[UR16][R28.64] ;  /* 0x000000101c067981 */ /* 0x000ee8000c1e1b00 */
[----:B------:R-:W2:Y:S01]  /*0a20*/  LDG.E.64 R10, desc[UR16][R10.64] ;  /* 0x000000100a0a7981 */ /* 0x000ea2000c1e1b00 */
[----:B-----5:R-:W-:-:S04]  /*0a30*/  IMAD.WIDE R14, R0, 0x4, R14 ;  /* 0x00000004000e7825 */ /* 0x020fc800078e020e */
[C---:B----4-:R-:W-:Y:S02]  /*0a40*/  IMAD.WIDE R26, R0.reuse, 0x4, R4 ;  /* 0x00000004001a7825 */ /* 0x050fe400078e0204 */
[----:B------:R0:W4:Y:S02]  /*0a50*/  LDG.E R5, desc[UR16][R14.64] ;  /* 0x000000100e057981 */ /* 0x000124000c1e1900 */
[----:B------:R-:W-:Y:S02]  /*0a60*/  IMAD.WIDE R12, R0, 0x4, R12 ;  /* 0x00000004000c7825 */ /* 0x000fe400078e020c */
[----:B------:R-:W4:Y:S04]  /*0a70*/  LDG.E R26, desc[UR16][R26.64] ;  /* 0x000000101a1a7981 */ /* 0x000f28000c1e1900 */
[----:B------:R1:W5:Y:S04]  /*0a80*/  LDG.E R4, desc[UR16][R12.64] ;  /* 0x000000100c047981 */ /* 0x000368000c1e1900 */
[----:B------:R-:W0:Y:S04]  /*0a90*/  LDG.E.64 R14, desc[UR16][R28.64+0x8] ;  /* 0x000008101c0e7981 */ /* 0x000e28000c1e1b00 */
[----:B------:R-:W1:Y:S04]  /*0aa0*/  LDG.E.64 R12, desc[UR16][R8.64+0x10] ;  /* 0x00001010080c7981 */ /* 0x000e68000c1e1b00 */
[----:B------:R-:W4:Y:S01]  /*0ab0*/  LDG.E.64 R8, desc[UR16][R8.64+0x18] ;  /* 0x0000181008087981 */ /* 0x000f22000c1e1b00 */
[----:B--2---:R-:W-:-:S03]  /*0ac0*/  DADD R18, R18, R10 ;  /* 0x0000000012127229 */ /* 0x004fc6000000000a */
[----:B------:R-:W2:Y:S01]  /*0ad0*/  LDG.E.64 R10, desc[UR16][R28.64+0x10] ;  /* 0x000010101c0a7981 */ /* 0x000ea2000c1e1b00 */
[----:B---3--:R-:W-:-:S04]  /*0ae0*/  IMAD.WIDE R6, R0, 0x8, R6 ;  /* 0x0000000800067825 */ /* 0x008fc800078e0206 */
[C---:B------:R-:W-:Y:S02]  /*0af0*/  IMAD.WIDE R16, R0.reuse, 0x8, R16 ;  /* 0x0000000800107825 */ /* 0x040fe400078e0210 */
[----:B------:R-:W3:Y:S04]  /*0b00*/  LDG.E.64 R6, desc[UR16][R6.64] ;  /* 0x0000001006067981 */ /* 0x000ee8000c1e1b00 */
[----:B------:R-:W5:Y:S01]  /*0b10*/  LDG.E.64 R16, desc[UR16][R16.64] ;  /* 0x0000001010107981 */ /* 0x000f62000c1e1b00 */
[----:B0-----:R-:W-:-:S06]  /*0b20*/  IMAD.WIDE R14, R0, 0x8, R14 ;  /* 0x00000008000e7825 */ /* 0x001fcc00078e020e */
[----:B------:R-:W5:Y:S01]  /*0b30*/  LDG.E.64 R14, desc[UR16][R14.64] ;  /* 0x000000100e0e7981 */ /* 0x000f62000c1e1b00 */
[----:B-1----:R-:W-:-:S04]  /*0b40*/  IMAD.WIDE R12, R0, 0x8, R12 ;  /* 0x00000008000c7825 */ /* 0x002fc800078e020c */
[C---:B------:R-:W-:Y:S02]  /*0b50*/  IMAD.WIDE R24, R0.reuse, 0x8, R24 ;  /* 0x0000000800187825 */ /* 0x040fe400078e0218 */
[----:B------:R-:W5:Y:S02]  /*0b60*/  LDG.E.64 R12, desc[UR16][R12.64] ;  /* 0x000000100c0c7981 */ /* 0x000f64000c1e1b00 */
[C---:B----4-:R-:W-:Y:S02]  /*0b70*/  IMAD.WIDE R8, R0.reuse, 0x8, R8 ;  /* 0x0000000800087825 */ /* 0x050fe400078e0208 */
[----:B------:R-:W4:Y:S02]  /*0b80*/  LDG.E.64 R24, desc[UR16][R24.64] ;  /* 0x0000001018187981 */ /* 0x000f24000c1e1b00 */
[C---:B------:R-:W-:Y:S02]  /*0b90*/  IMAD.WIDE R22, R0.reuse, 0x4, R22 ;  /* 0x0000000400167825 */ /* 0x040fe400078e0216 */
[----:B------:R-:W4:Y:S04]  /*0ba0*/  LDG.E.64 R8, desc[UR16][R8.64] ;  /* 0x0000001008087981 */ /* 0x000f28000c1e1b00 */
[----:B------:R-:W4:Y:S01]  /*0bb0*/  LDG.E R23, desc[UR16][R22.64] ;  /* 0x0000001016177981 */ /* 0x000f22000c1e1900 */
[----:B--2---:R-:W-:-:S06]  /*0bc0*/  IMAD.WIDE R10, R0, 0x8, R10 ;  /* 0x00000008000a7825 */ /* 0x004fcc00078e020a */
[----:B------:R-:W2:Y:S01]  /*0bd0*/  LDG.E.64 R10, desc[UR16][R10.64] ;  /* 0x000000100a0a7981 */ /* 0x000ea2000c1e1b00 */
[----:B---3--:R-:W-:Y:S02]  /*0be0*/  DADD R6, R20, R6 ;  /* 0x0000000014067229 */ /* 0x008fe40000000006 */
[----:B-----5:R-:W-:-:S06]  /*0bf0*/  DADD R16, R18, R16 ;  /* 0x0000000012107229 */ /* 0x020fcc0000000010 */
[----:B------:R-:W-:Y:S01]  /*0c00*/  DADD R6, R6, R14 ;  /* 0x0000000006067229 */ /* 0x000fe2000000000e */
[----:B------:R-:W-:Y:S01]  /*0c10*/  IADD3 R3, PT, PT, R26, R5, R3 ;  /* 0x000000051a037210 */ /* 0x000fe20007ffe003 */
[----:B------:R-:W-:Y:S01]  /*0c20*/  DADD R12, R16, R12 ;  /* 0x00000000100c7229 */ /* 0x000fe2000000000c */
[----:B------:R-:W-:-:S07]  /*0c30*/  VIADD R2, R2, 0x4 ;  /* 0x0000000402027836 */ /* 0x000fce0000000000 */
[----:B----4-:R-:W-:Y:S01]  /*0c40*/  DADD R18, R12, R8 ;  /* 0x000000000c127229 */ /* 0x010fe20000000008 */
[----:B------:R-:W-:Y:S01]  /*0c50*/  IADD3 R3, PT, PT, R23, R4, R3 ;  /* 0x0000000417037210 */ /* 0x000fe20007ffe003 */
[----:B--2---:R-:W-:-:S08]  /*0c60*/  DADD R6, R6, R10 ;  /* 0x0000000006067229 */ /* 0x004fd0000000000a */
[----:B------:R-:W-:-:S11]  /*0c70*/  DADD R20, R6, R24 ;  /* 0x0000000006147229 */ /* 0x000fd60000000018 */
.L_x_3:
[----:B------:R-:W-:Y:S05]  /*0c80*/  BRA.U !UP1, `(.L_x_0) ;  /* 0x0000000109d47547 */ /* 0x000fea000b800000 */
[----:B------:R-:W-:Y:S02]  /*0c90*/  UISETP.NE.AND UP0, UPT, UR5, 0x1, UPT ;  /* 0x000000010500788c */ /* 0x000fe4000bf05270 */
[----:B------:R-:W-:-:S04]  /*0ca0*/  ULOP3.LUT UR4, UR10, 0x1, URZ, 0xc0, !UPT ;  /* 0x000000010a047892 */ /* 0x000fc8000f8ec0ff */
[----:B------:R-:W-:-:S03]  /*0cb0*/  UISETP.NE.U32.AND UP1, UPT, UR4, 0x1, UPT ;  /* 0x000000010400788c */ /* 0x000fc6000bf25070 */
        /* <DEDUP_REMOVED lines=8> */
[----:B------:R-:W5:Y:S01]  /*0d40*/  LDG.E.64 R12, desc[UR16][R24.64] ;  /* 0x00000010180c7981 */ /* 0x000f62000c1e1b00 */
[----:B--2---:R-:W-:-:S03]  /*0d50*/  IMAD.WIDE.U32 R16, R2, 0x8, R4 ;  /* 0x0000000802107825 */ /* 0x004fc600078e0004 */
[----:B------:R-:W2:Y:S04]  /*0d60*/  LDG.E.64 R6, desc[UR16][R24.64+0x8] ;  /* 0x0000081018067981 */ /* 0x000ea8000c1e1b00 */
[----:B------:R-:W4:Y:S04]  /*0d70*/  LDG.E.64 R8, desc[UR16][R16.64] ;  /* 0x0000001010087981 */ /* 0x000f28000c1e1b00 */
[----:B------:R-:W4:Y:S01]  /*0d80*/  LDG.E.64 R4, desc[UR16][R16.64+0x8] ;  /* 0x0000081010047981 */ /* 0x000f22000c1e1b00 */
[----:B---3--:R-:W-:-:S06]  /*0d90*/  IMAD.WIDE R14, R0, 0x8, R14 ;  /* 0x00000008000e7825 */ /* 0x008fcc00078e020e */
[----:B------:R-:W3:Y:S01]  /*0da0*/  LDG.E.64 R14, desc[UR16][R14.64] ;  /* 0x000000100e0e7981 */ /* 0x000ee2000c1e1b00 */
[----:B-----5:R-:W-:-:S04]  /*0db0*/  IMAD.WIDE R12, R0, 0x8, R12 ;  /* 0x00000008000c7825 */ /* 0x020fc800078e020c */
[C---:B--2---:R-:W-:Y:S02]  /*0dc0*/  IMAD.WIDE R6, R0.reuse, 0x8, R6 ;  /* 0x0000000800067825 */ /* 0x044fe400078e0206 */
[----:B------:R-:W2:Y:S02]  /*0dd0*/  LDG.E.64 R12, desc[UR16][R12.64] ;  /* 0x000000100c0c7981 */ /* 0x000ea4000c1e1b00 */
[C---:B----4-:R-:W-:Y:S02]  /*0de0*/  IMAD.WIDE R26, R0.reuse, 0x8, R10 ;  /* 0x00000008001a7825 */ /* 0x050fe400078e020a */
[----:B------:R-:W4:Y:S02]  /*0df0*/  LDG.E.64 R6, desc[UR16][R6.64] ;  /* 0x0000001006067981 */ /* 0x000f24000c1e1b00 */
[----:B------:R-:W-:-:S04]  /*0e00*/  IMAD.WIDE R8, R0, 0x4, R8 ;  /* 0x0000000400087825 */ /* 0x000fc800078e0208 */
[----:B------:R-:W-:Y:S02]  /*0e10*/  IMAD.WIDE R10, R0, 0x4, R4 ;  /* 0x00000004000a7825 */ /* 0x000fe400078e0204 */
[----:B------:R-:W5:Y:S04]  /*0e20*/  LDG.E.64 R4, desc[UR16][R26.64] ;  /* 0x000000101a047981 */ /* 0x000f68000c1e1b00 */
[----:B------:R-:W5:Y:S04]  /*0e30*/  LDG.E R8, desc[UR16][R8.64] ;  /* 0x0000001008087981 */ /* 0x000f68000c1e1900 */
[----:B------:R-:W5:Y:S01]  /*0e40*/  LDG.E R10, desc[UR16][R10.64] ;  /* 0x000000100a0a7981 */ /* 0x000f62000c1e1900 */
[----:B------:R-:W-:Y:S01]  /*0e50*/  IADD3 R2, PT, PT, R2, 0x2, RZ ;  /* 0x0000000202027810 */ /* 0x000fe20007ffe0ff */
[----:B---3--:R-:W-:-:S02]  /*0e60*/  DADD R18, R18, R14 ;  /* 0x0000000012127229 */ /* 0x008fc4000000000e */
[----:B--2---:R-:W-:-:S08]  /*0e70*/  DADD R20, R20, R12 ;  /* 0x0000000014147229 */ /* 0x004fd0000000000c */
[----:B----4-:R-:W-:Y:S02]  /*0e80*/  DADD R20, R20, R6 ;  /* 0x0000000014147229 */ /* 0x010fe40000000006 */
[----:B-----5:R-:W-:Y:S01]  /*0e90*/  DADD R18, R18, R4 ;  /* 0x0000000012127229 */ /* 0x020fe20000000004 */
[----:B------:R-:W-:-:S10]  /*0ea0*/  IADD3 R3, PT, PT, R10, R8, R3 ;  /* 0x000000080a037210 */ /* 0x000fd40007ffe003 */
.L_x_4:
[----:B------:R-:W-:Y:S05]  /*0eb0*/  BRA.U UP1, `(.L_x_0) ;  /* 0x0000000101487547 */ /* 0x000fea000b800000 */
[----:B------:R-:W0:Y:S08]  /*0ec0*/  LDC.64 R8, c[0x0][0x388] ;  /* 0x0000e200ff087b82 */ /* 0x000e300000000a00 */
[----:B------:R-:W1:Y:S08]  /*0ed0*/  LDC.64 R12, c[0x0][0x390] ;  /* 0x0000e400ff0c7b82 */ /* 0x000e700000000a00 */
[----:B------:R-:W2:Y:S01]  /*0ee0*/  LDC.64 R4, c[0x0][0x398] ;  /* 0x0000e600ff047b82 */ /* 0x000ea20000000a00 */
[----:B0-----:R-:W-:-:S06]  /*0ef0*/  IMAD.WIDE.U32 R8, R2, 0x8, R8 ;  /* 0x0000000802087825 */ /* 0x001fcc00078e0008 */
[----:B------:R-:W3:Y:S01]  /*0f00*/  LDG.E.64 R8, desc[UR16][R8.64] ;  /* 0x0000001008087981 */ /* 0x000ee2000c1e1b00 */
[----:B-1----:R-:W-:-:S06]  /*0f10*/  IMAD.WIDE.U32 R12, R2, 0x8, R12 ;  /* 0x00000008020c7825 */ /* 0x002fcc00078e000c */
[----:B------:R-:W4:Y:S01]  /*0f20*/  LDG.E.64 R12, desc[UR16][R12.64] ;  /* 0x000000100c0c7981 */ /* 0x000f22000c1e1b00 */
[----:B--2---:R-:W-:-:S06]  /*0f30*/  IMAD.WIDE.U32 R4, R2, 0x8, R4 ;  /* 0x0000000802047825 */ /* 0x004fcc00078e0004 */
[----:B------:R-:W2:Y:S01]  /*0f40*/  LDG.E.64 R4, desc[UR16][R4.64] ;  /* 0x0000001004047981 */ /* 0x000ea2000c1e1b00 */
[----:B---3--:R-:W-:-:S06]  /*0f50*/  IMAD.WIDE R10, R0, 0x8, R8 ;  /* 0x00000008000a7825 */ /* 0x008fcc00078e0208 */
[----:B------:R-:W3:Y:S01]  /*0f60*/  LDG.E.64 R10, desc[UR16][R10.64] ;  /* 0x000000100a0a7981 */ /* 0x000ee2000c1e1b00 */
[----:B----4-:R-:W-:-:S06]  /*0f70*/  IMAD.WIDE R14, R0, 0x8, R12 ;  /* 0x00000008000e7825 */ /* 0x010fcc00078e020c */
[----:B------:R-:W4:Y:S01]  /*0f80*/  LDG.E.64 R14, desc[UR16][R14.64] ;  /* 0x000000100e0e7981 */ /* 0x000f22000c1e1b00 */
[----:B--2---:R-:W-:-:S06]  /*0f90*/  IMAD.WIDE R6, R0, 0x4, R4 ;  /* 0x0000000400067825 */ /* 0x004fcc00078e0204 */
[----:B------:R-:W2:Y:S01]  /*0fa0*/  LDG.E R6, desc[UR16][R6.64] ;  /* 0x0000001006067981 */ /* 0x000ea2000c1e1900 */
[----:B---3--:R-:W-:Y:S02]  /*0fb0*/  DADD R18, R18, R10 ;  /* 0x0000000012127229 */ /* 0x008fe4000000000a */
[----:B----4-:R-:W-:Y:S01]  /*0fc0*/  DADD R20, R20, R14 ;  /* 0x0000000014147229 */ /* 0x010fe2000000000e */
[----:B--2---:R-:W-:-:S10]  /*0fd0*/  IMAD.IADD R3, R3, 0x1, R6 ;  /* 0x0000000103037824 */ /* 0x004fd400078e0206 */
.L_x_0:
[----:B------:R-:W-:-:S13]  /*0fe0*/  ISETP.NE.AND P0, PT, R3, RZ, PT ;  /* 0x000000ff0300720c */ /* 0x000fda0003f05270 */
[----:B------:R-:W-:Y:S05]  /*0ff0*/  @!P0 EXIT ;  /* 0x000000000000894d */ /* 0x000fea0003800000 */
[----:B------:R-:W0:Y:S01]  /*1000*/  I2F.F64 R6, R3 ;  /* 0x0000000300067312 */ /* 0x000e220000201c00 */
[----:B------:R-:W-:Y:S01]  /*1010*/  MOV R4, 0x1 ;  /* 0x0000000100047802 */ /* 0x000fe20000000f00 */
[----:B------:R-:W-:Y:S01]  /*1020*/  BSSY.RECONVERGENT B0, `(.L_x_5) ;  /* 0x0000016000007945 */ /* 0x000fe20003800200 */
[----:B------:R-:W-:-:S05]  /*1030*/  FSETP.GEU.AND P1, PT, |R19|, 6.5827683646048100446e-37, PT ;  /* 0x036000001300780b */ /* 0x000fca0003f2e200 */
[----:B0-----:R-:W0:Y:S02]  /*1040*/  MUFU.RCP64H R5, R7 ;  /* 0x0000000700057308 */ /* 0x001e240000001800 */
[----:B0-----:R-:W-:-:S08]  /*1050*/  DFMA R8, -R6, R4, 1 ;  /* 0x3ff000000608742b */ /* 0x001fd00000000104 */
[----:B------:R-:W-:-:S08]  /*1060*/  DFMA R8, R8, R8, R8 ;  /* 0x000000080808722b */ /* 0x000fd00000000008 */
[----:B------:R-:W-:-:S08]  /*1070*/  DFMA R8, R4, R8, R4 ;  /* 0x000000080408722b */ /* 0x000fd00000000004 */
[----:B------:R-:W-:-:S08]  /*1080*/  DFMA R4, -R6, R8, 1 ;  /* 0x3ff000000604742b */ /* 0x000fd00000000108 */
[----:B------:R-:W-:-:S08]  /*1090*/  DFMA R4, R8, R4, R8 ;  /* 0x000000040804722b */ /* 0x000fd00000000008 */
[----:B------:R-:W-:-:S08]  /*10a0*/  DMUL R8, R4, R18 ;  /* 0x0000001204087228 */ /* 0x000fd00000000000 */
[----:B------:R-:W-:-:S08]  /*10b0*/  DFMA R10, -R6, R8, R18 ;  /* 0x00000008060a722b */ /* 0x000fd00000000112 */
[----:B------:R-:W-:-:S10]  /*10c0*/  DFMA R4, R4, R10, R8 ;  /* 0x0000000a0404722b */ /* 0x000fd40000000008 */
[----:B------:R-:W-:-:S05]  /*10d0*/  FFMA R2, RZ, R7, R5 ;  /* 0x00000007ff027223 */ /* 0x000fca0000000005 */
[----:B------:R-:W-:-:S13]  /*10e0*/  FSETP.GT.AND P0, PT, |R2|, 1.469367938527859385e-39, PT ;  /* 0x001000000200780b */ /* 0x000fda0003f04200 */
[----:B------:R-:W-:Y:S05]  /*10f0*/  @P0 BRA P1, `(.L_x_6) ;  /* 0x0000000000200947 */ /* 0x000fea0000800000 */
[----:B------:R-:W-:Y:S01]  /*1100*/  IMAD.MOV.U32 R10, RZ, RZ, R18 ;  /* 0x000000ffff0a7224 */ /* 0x000fe200078e0012 */
[----:B------:R-:W-:Y:S01]  /*1110*/  MOV R11, R19 ;  /* 0x00000013000b7202 */ /* 0x000fe20000000f00 */
[----:B------:R-:W-:Y:S01]  /*1120*/  IMAD.MOV.U32 R8, RZ, RZ, R6 ;  /* 0x000000ffff087224 */ /* 0x000fe200078e0006 */
[----:B------:R-:W-:Y:S02]  /*1130*/  MOV R9, R7 ;  /* 0x0000000700097202 */ /* 0x000fe40000000f00 */
[----:B------:R-:W-:-:S07]  /*1140*/  MOV R12, 0x1160 ;  /* 0x00001160000c7802 */ /* 0x000fce0000000f00 */
[----:B------:R-:W-:Y:S05]  /*1150*/  CALL.REL.NOINC `($__internal_0_$__cuda_sm20_div_rn_f64_full) ;  /* 0x0000000000807944 */ /* 0x000fea0003c00000 */
[----:B------:R-:W-:Y:S01]  /*1160*/  IMAD.MOV.U32 R4, RZ, RZ, R2 ;  /* 0x000000ffff047224 */ /* 0x000fe200078e0002 */
[----:B------:R-:W-:-:S07]  /*1170*/  MOV R5, R3 ;  /* 0x0000000300057202 */ /* 0x000fce0000000f00 */
.L_x_6:
[----:B------:R-:W-:Y:S05]  /*1180*/  BSYNC.RECONVERGENT B0 ;  /* 0x0000000000007941 */ /* 0x000fea0003800200 */
.L_x_5:
[----:B------:R-:W0:Y:S01]  /*1190*/  MUFU.RCP64H R3, R7 ;  /* 0x0000000700037308 */ /* 0x000e220000001800 */
[----:B------:R-:W-:Y:S01]  /*11a0*/  IMAD.MOV.U32 R2, RZ, RZ, 0x1 ;  /* 0x00000001ff027424 */ /* 0x000fe200078e00ff */
[----:B------:R-:W-:Y:S01]  /*11b0*/  FSETP.GEU.AND P1, PT, |R21|, 6.5827683646048100446e-37, PT ;  /* 0x036000001500780b */ /* 0x000fe20003f2e200 */
[----:B------:R-:W-:Y:S04]  /*11c0*/  BSSY.RECONVERGENT B0, `(.L_x_7) ;  /* 0x0000015000007945 */ /* 0x000fe80003800200 */
[----:B0-----:R-:W-:-:S08]  /*11d0*/  DFMA R8, -R6, R2, 1 ;  /* 0x3ff000000608742b */ /* 0x001fd00000000102 */
[----:B------:R-:W-:-:S08]  /*11e0*/  DFMA R8, R8, R8, R8 ;  /* 0x000000080808722b */ /* 0x000fd00000000008 */
[----:B------:R-:W-:Y:S02]  /*11f0*/  DFMA R2, R2, R8, R2 ;  /* 0x000000080202722b */ /* 0x000fe40000000002 */
[----:B------:R-:W0:Y:S06]  /*1200*/  LDC.64 R8, c[0x0][0x3a0] ;  /* 0x0000e800ff087b82 */ /* 0x000e2c0000000a00 */
[----:B------:R-:W-:-:S08]  /*1210*/  DFMA R10, -R6, R2, 1 ;  /* 0x3ff00000060a742b */ /* 0x000fd00000000102 */
[----:B------:R-:W-:-:S08]  /*1220*/  DFMA R12, R2, R10, R2 ;  /* 0x0000000a020c722b */ /* 0x000fd00000000002 */
[----:B------:R-:W-:Y:S01]  /*1230*/  DMUL R2, R12, R20 ;  /* 0x000000140c027228 */ /* 0x000fe20000000000 */
[----:B0-----:R-:W-:-:S05]  /*1240*/  IMAD.WIDE R8, R0, 0x8, R8 ;  /* 0x0000000800087825 */ /* 0x001fca00078e0208 */
[----:B------:R0:W-:Y:S02]  /*1250*/  STG.E.64 desc[UR16][R8.64], R4 ;  /* 0x0000000408007986 */ /* 0x0001e4000c101b10 */
[----:B------:R-:W-:-:S08]  /*1260*/  DFMA R10, -R6, R2, R20 ;  /* 0x00000002060a722b */ /* 0x000fd00000000114 */
[----:B------:R-:W-:-:S10]  /*1270*/  DFMA R2, R12, R10, R2 ;  /* 0x0000000a0c02722b */ /* 0x000fd40000000002 */
[----:B------:R-:W-:-:S05]  /*1280*/  FFMA R10, RZ, R7, R3 ;  /* 0x00000007ff0a7223 */ /* 0x000fca0000000003 */
[----:B------:R-:W-:-:S13]  /*1290*/  FSETP.GT.AND P0, PT, |R10|, 1.469367938527859385e-39, PT ;  /* 0x001000000a00780b */ /* 0x000fda0003f04200 */
[----:B0-----:R-:W-:Y:S05]  /*12a0*/  @P0 BRA P1, `(.L_x_8) ;  /* 0x0000000000180947 */ /* 0x001fea0000800000 */
[----:B------:R-:W-:Y:S01]  /*12b0*/  MOV R10, R20 ;  /* 0x00000014000a7202 */ /* 0x000fe20000000f00 */
[----:B------:R-:W-:Y:S01]  /*12c0*/  IMAD.MOV.U32 R11, RZ, RZ, R21 ;  /* 0x000000ffff0b7224 */ /* 0x000fe200078e0015 */
[----:B------:R-:W-:Y:S01]  /*12d0*/  MOV R8, R6 ;  /* 0x0000000600087202 */ /* 0x000fe20000000f00 */
[----:B------:R-:W-:Y:S01]  /*12e0*/  IMAD.MOV.U32 R9, RZ, RZ, R7 ;  /* 0x000000ffff097224 */ /* 0x000fe200078e0007 */
[----:B------:R-:W-:-:S07]  /*12f0*/  MOV R12, 0x1310 ;  /* 0x00001310000c7802 */ /* 0x000fce0000000f00 */
[----:B------:R-:W-:Y:S05]  /*1300*/  CALL.REL.NOINC `($__internal_0_$__cuda_sm20_div_rn_f64_full) ;  /* 0x0000000000147944 */ /* 0x000fea0003c00000 */
.L_x_8:
[----:B------:R-:W-:Y:S05]  /*1310*/  BSYNC.RECONVERGENT B0 ;  /* 0x0000000000007941 */ /* 0x000fea0003800200 */
.L_x_7:
[----:B------:R-:W0:Y:S02]  /*1320*/  LDC.64 R4, c[0x0][0x3a8] ;  /* 0x0000ea00ff047b82 */ /* 0x000e240000000a00 */
[----:B0-----:R-:W-:-:S05]  /*1330*/  IMAD.WIDE R4, R0, 0x8, R4 ;  /* 0x0000000800047825 */ /* 0x001fca00078e0204 */
[----:B------:R-:W-:Y:S01]  /*1340*/  STG.E.64 desc[UR16][R4.64], R2 ;  /* 0x0000000204007986 */ /* 0x000fe2000c101b10 */
[----:B------:R-:W-:Y:S05]  /*1350*/  EXIT ;  /* 0x000000000000794d */ /* 0x000fea0003800000 */
        .weak           $__internal_0_$__cuda_sm20_div_rn_f64_full
        .type           $__internal_0_$__cuda_sm20_div_rn_f64_full,@function
        .size           $__internal_0_$__cuda_sm20_div_rn_f64_full,(.L_x_54 - $__internal_0_$__cuda_sm20_div_rn_f64_full)
$__internal_0_$__cuda_sm20_div_rn_f64_full:
[C---:B------:R-:W-:Y:S01]  /*1360*/  FSETP.GEU.AND P0, PT, |R9|.reuse, 1.469367938527859385e-39, PT ;  /* 0x001000000900780b */ /* 0x040fe20003f0e200 */
[----:B------:R-:W-:Y:S01]  /*1370*/  IMAD.MOV.U32 R16, RZ, RZ, 0x1 ;  /* 0x00000001ff107424 */ /* 0x000fe200078e00ff */
[----:B------:R-:W-:Y:S01]  /*1380*/  LOP3.LUT R4, R9, 0x800fffff, RZ, 0xc0, !PT ;  /* 0x800fffff09047812 */ /* 0x000fe200078ec0ff */
[----:B------:R-:W-:Y:S01]  /*1390*/  BSSY.RECONVERGENT B1, `(.L_x_9) ;  /* 0x0000055000017945 */ /* 0x000fe20003800200 */
[C---:B------:R-:W-:Y:S02]  /*13a0*/  FSETP.GEU.AND P2, PT, |R11|.reuse, 1.469367938527859385e-39, PT ;  /* 0x001000000b00780b */ /* 0x040fe40003f4e200 */
[----:B------:R-:W-:Y:S02]  /*13b0*/  LOP3.LUT R5, R4, 0x3ff00000, RZ, 0xfc, !PT ;  /* 0x3ff0000004057812 */ /* 0x000fe400078efcff */
[----:B------:R-:W-:Y:S02]  /*13c0*/  MOV R4, R8 ;  /* 0x0000000800047202 */ /* 0x000fe40000000f00 */
[----:B------:R-:W-:-:S02]  /*13d0*/  LOP3.LUT R14, R11, 0x7ff00000, RZ, 0xc0, !PT ;  /* 0x7ff000000b0e7812 */ /* 0x000fc400078ec0ff */
[C---:B------:R-:W-:Y:S01]  /*13e0*/  LOP3.LUT R15, R9.reuse, 0x7ff00000, RZ, 0xc0, !PT ;  /* 0x7ff00000090f7812 */ /* 0x040fe200078ec0ff */
[----:B------:R-:W-:Y:S02]  /*13f0*/  @!P0 DMUL R4, R8, 8.98846567431157953865e+307 ;  /* 0x7fe0000008048828 */ /* 0x000fe40000000000 */
[----:B------:R-:W-:Y:S01]  /*1400*/  IMAD.MOV.U32 R24, RZ, RZ, R14 ;  /* 0x000000ffff187224 */ /* 0x000fe200078e000e */
[CC--:B------:R-:W-:Y:S02]  /*1410*/  ISETP.GE.U32.AND P1, PT, R14.reuse, R15.reuse, PT ;  /* 0x0000000f0e00720c */ /* 0x0c0fe40003f26070 */
[----:B------:R-:W-:Y:S01]  /*1420*/  @!P2 LOP3.LUT R13, R9, 0x7ff00000, RZ, 0xc0, !PT ;  /* 0x7ff00000090da812 */ /* 0x000fe200078ec0ff */
[----:B------:R-:W0:Y:S01]  /*1430*/  MUFU.RCP64H R17, R5 ;  /* 0x0000000500117308 */ /* 0x000e220000001800 */
[----:B------:R-:W-:Y:S02]  /*1440*/  MOV R25, R15 ;  /* 0x0000000f00197202 */ /* 0x000fe40000000f00 */
[----:B------:R-:W-:-:S02]  /*1450*/  @!P2 ISETP.GE.U32.AND P3, PT, R14, R13, PT ;  /* 0x0000000d0e00a20c */ /* 0x000fc40003f66070 */
[----:B------:R-:W-:Y:S02]  /*1460*/  MOV R13, 0x1ca00000 ;  /* 0x1ca00000000d7802 */ /* 0x000fe40000000f00 */
[----:B------:R-:W-:Y:S02]  /*1470*/  @!P0 LOP3.LUT R25, R5, 0x7ff00000, RZ, 0xc0, !PT ;  /* 0x7ff0000005198812 */ /* 0x000fe400078ec0ff */
[----:B------:R-:W-:-:S04]  /*1480*/  @!P2 SEL R19, R13, 0x63400000, !P3 ;  /* 0x634000000d13a807 */ /* 0x000fc80005800000 */
[----:B------:R-:W-:Y:S01]  /*1490*/  @!P2 LOP3.LUT R22, R19, 0x80000000, R11, 0xf8, !PT ;  /* 0x800000001316a812 */ /* 0x000fe200078ef80b */
[----:B0-----:R-:W-:-:S03]  /*14a0*/  DFMA R2, R16, -R4, 1 ;  /* 0x3ff000001002742b */ /* 0x001fc60000000804 */
[----:B------:R-:W-:Y:S02]  /*14b0*/  @!P2 LOP3.LUT R23, R22, 0x100000, RZ, 0xfc, !PT ;  /* 0x001000001617a812 */ /* 0x000fe400078efcff */
[----:B------:R-:W-:-:S03]  /*14c0*/  @!P2 MOV R22, RZ ;  /* 0x000000ff0016a202 */ /* 0x000fc60000000f00 */
[----:B------:R-:W-:-:S08]  /*14d0*/  DFMA R2, R2, R2, R2 ;  /* 0x000000020202722b */ /* 0x000fd00000000002 */
[----:B------:R-:W-:Y:S01]  /*14e0*/  DFMA R16, R16, R2, R16 ;  /* 0x000000021010722b */ /* 0x000fe20000000010 */
[----:B------:R-:W-:Y:S01]  /*14f0*/  SEL R3, R13, 0x63400000, !P1 ;  /* 0x634000000d037807 */ /* 0x000fe20004800000 */
[----:B------:R-:W-:-:S03]  /*1500*/  IMAD.MOV.U32 R2, RZ, RZ, R10 ;  /* 0x000000ffff027224 */ /* 0x000fc600078e000a */
[----:B------:R-:W-:-:S03]  /*1510*/  LOP3.LUT R3, R3, 0x800fffff, R11, 0xf8, !PT ;  /* 0x800fffff03037812 */ /* 0x000fc600078ef80b */
[----:B------:R-:W-:-:S03]  /*1520*/  DFMA R18, R16, -R4, 1 ;  /* 0x3ff000001012742b */ /* 0x000fc60000000804 */
[----:B------:R-:W-:-:S05]  /*1530*/  @!P2 DFMA R2, R2, 2, -R22 ;  /* 0x400000000202a82b */ /* 0x000fca0000000816 */
[----:B------:R-:W-:-:S05]  /*1540*/  DFMA R16, R16, R18, R16 ;  /* 0x000000121010722b */ /* 0x000fca0000000010 */
[----:B------:R-:W-:-:S03]  /*1550*/  @!P2 LOP3.LUT R24, R3, 0x7ff00000, RZ, 0xc0, !PT ;  /* 0x7ff000000318a812 */ /* 0x000fc600078ec0ff */
[----:B------:R-:W-:Y:S02]  /*1560*/  DMUL R18, R16, R2 ;  /* 0x0000000210127228 */ /* 0x000fe40000000000 */
[----:B------:R-:W-:-:S05]  /*1570*/  VIADD R15, R24, 0xffffffff ;  /* 0xffffffff180f7836 */ /* 0x000fca0000000000 */
[----:B------:R-:W-:Y:S01]  /*1580*/  ISETP.GT.U32.AND P0, PT, R15, 0x7feffffe, PT ;  /* 0x7feffffe0f00780c */ /* 0x000fe20003f04070 */
[----:B------:R-:W-:Y:S01]  /*1590*/  DFMA R22, R18, -R4, R2 ;  /* 0x800000041216722b */ /* 0x000fe20000000002 */
[----:B------:R-:W-:-:S04]  /*15a0*/  IADD3 R15, PT, PT, R25, -0x1, RZ ;  /* 0xffffffff190f7810 */ /* 0x000fc80007ffe0ff */
[----:B------:R-:W-:-:S03]  /*15b0*/  ISETP.GT.U32.OR P0, PT, R15, 0x7feffffe, P0 ;  /* 0x7feffffe0f00780c */ /* 0x000fc60000704470 */
[----:B------:R-:W-:-:S10]  /*15c0*/  DFMA R16, R16, R22, R18 ;  /* 0x000000161010722b */ /* 0x000fd40000000012 */
[----:B------:R-:W-:Y:S05]  /*15d0*/  @P0 BRA `(.L_x_10) ;  /* 0x00000000006c0947 */ /* 0x000fea0003800000 */
[----:B------:R-:W-:Y:S01]  /*15e0*/  LOP3.LUT R11, R9, 0x7ff00000, RZ, 0xc0, !PT ;  /* 0x7ff00000090b7812 */ /* 0x000fe200078ec0ff */
[----:B------:R-:W-:-:S03]  /*15f0*/  IMAD.MOV.U32 R18, RZ, RZ, RZ ;  /* 0x000000ffff127224 */ /* 0x000fc600078e00ff */
[CC--:B------:R-:W-:Y:S02]  /*1600*/  VIADDMNMX R10, R14.reuse, -R11.reuse, 0xb9600000, !PT ;  /* 0xb96000000e0a7446 */ /* 0x0c0fe4000780090b */
[----:B------:R-:W-:Y:S02]  /*1610*/  ISETP.GE.U32.AND P0, PT, R14, R11, PT ;  /* 0x0000000b0e00720c */ /* 0x000fe40003f06070 */
[----:B------:R-:W-:Y:S02]  /*1620*/  VIMNMX R10, PT, PT, R10, 0x46a00000, PT ;  /* 0x46a000000a0a7848 */ /* 0x000fe40003fe0100 */
[----:B------:R-:W-:-:S05]  /*1630*/  SEL R13, R13, 0x63400000, !P0 ;  /* 0x634000000d0d7807 */ /* 0x000fca0004000000 */
[----:B------:R-:W-:-:S05]  /*1640*/  IMAD.IADD R10, R10, 0x1, -R13 ;  /* 0x000000010a0a7824 */ /* 0x000fca00078e0a0d */
[----:B------:R-:W-:-:S06]  /*1650*/  IADD3 R19, PT, PT, R10, 0x7fe00000, RZ ;  /* 0x7fe000000a137810 */ /* 0x000fcc0007ffe0ff */
[----:B------:R-:W-:-:S10]  /*1660*/  DMUL R14, R16, R18 ;  /* 0x00000012100e7228 */ /* 0x000fd40000000000 */
[----:B------:R-:W-:-:S13]  /*1670*/  FSETP.GTU.AND P0, PT, |R15|, 1.469367938527859385e-39, PT ;  /* 0x001000000f00780b */ /* 0x000fda0003f0c200 */
[----:B------:R-:W-:Y:S05]  /*1680*/  @P0 BRA `(.L_x_11) ;  /* 0x0000000000940947 */ /* 0x000fea0003800000 */
[----:B------:R-:W-:Y:S01]  /*1690*/  DFMA R2, R16, -R4, R2 ;  /* 0x800000041002722b */ /* 0x000fe20000000002 */
[----:B------:R-:W-:-:S09]  /*16a0*/  MOV R18, RZ ;  /* 0x000000ff00127202 */ /* 0x000fd20000000f00 */
[C---:B------:R-:W-:Y:S02]  /*16b0*/  FSETP.NEU.AND P0, PT, R3.reuse, RZ, PT ;  /* 0x000000ff0300720b */ /* 0x040fe40003f0d000 */
[----:B------:R-:W-:-:S04]  /*16c0*/  LOP3.LUT R9, R3, 0x80000000, R9, 0x48, !PT ;  /* 0x8000000003097812 */ /* 0x000fc800078e4809 */
[----:B------:R-:W-:-:S07]  /*16d0*/  LOP3.LUT R19, R9, R19, RZ, 0xfc, !PT ;  /* 0x0000001309137212 */ /* 0x000fce00078efcff */
[----:B------:R-:W-:Y:S05]  /*16e0*/  @!P0 BRA `(.L_x_11) ;  /* 0x00000000007c8947 */ /* 0x000fea0003800000 */
[----:B------:R-:W-:Y:S01]  /*16f0*/  IMAD.MOV R3, RZ, RZ, -R10 ;  /* 0x000000ffff037224 */ /* 0x000fe200078e0a0a */
[----:B------:R-:W-:-:S06]  /*1700*/  MOV R2, RZ ;  /* 0x000000ff00027202 */ /* 0x000fcc0000000f00 */
[----:B------:R-:W-:Y:S02]  /*1710*/  DFMA R2, R14, -R2, R16 ;  /* 0x800000020e02722b */ /* 0x000fe40000000010 */
[----:B------:R-:W-:-:S04]  /*1720*/  DMUL.RP R16, R16, R18 ;  /* 0x0000001210107228 */ /* 0x000fc80000008000 */
[----:B------:R-:W-:-:S04]  /*1730*/  IADD3 R2, PT, PT, -R10, -0x43300000, RZ ;  /* 0xbcd000000a027810 */ /* 0x000fc80007ffe1ff */
[----:B------:R-:W-:Y:S02]  /*1740*/  FSETP.NEU.AND P0, PT, |R3|, R2, PT ;  /* 0x000000020300720b */ /* 0x000fe40003f0d200 */
[----:B------:R-:W-:Y:S02]  /*1750*/  LOP3.LUT R9, R17, R9, RZ, 0x3c, !PT ;  /* 0x0000000911097212 */ /* 0x000fe400078e3cff */
[----:B------:R-:W-:Y:S02]  /*1760*/  FSEL R14, R16, R14, !P0 ;  /* 0x0000000e100e7208 */ /* 0x000fe40004000000 */
[----:B------:R-:W-:Y:S01]  /*1770*/  FSEL R15, R9, R15, !P0 ;  /* 0x0000000f090f7208 */ /* 0x000fe20004000000 */
[----:B------:R-:W-:Y:S06]  /*1780*/  BRA `(.L_x_11) ;  /* 0x0000000000547947 */ /* 0x000fec0003800000 */
.L_x_10:
[----:B------:R-:W-:-:S14]  /*1790*/  DSETP.NAN.AND P0, PT, R10, R10, PT ;  /* 0x0000000a0a00722a */ /* 0x000fdc0003f08000 */
[----:B------:R-:W-:Y:S05]  /*17a0*/  @P0 BRA `(.L_x_12) ;  /* 0x0000000000440947 */ /* 0x000fea0003800000 */
[----:B------:R-:W-:-:S14]  /*17b0*/  DSETP.NAN.AND P0, PT, R8, R8, PT ;  /* 0x000000080800722a */ /* 0x000fdc0003f08000 */
[----:B------:R-:W-:Y:S05]  /*17c0*/  @P0 BRA `(.L_x_13) ;  /* 0x0000000000300947 */ /* 0x000fea0003800000 */
[----:B------:R-:W-:Y:S01]  /*17d0*/  ISETP.NE.AND P0, PT, R24, R25, PT ;  /* 0x000000191800720c */ /* 0x000fe20003f05270 */
[----:B------:R-:W-:Y:S01]  /*17e0*/  IMAD.MOV.U32 R14, RZ, RZ, 0x0 ;  /* 0x00000000ff0e7424 */ /* 0x000fe200078e00ff */
[----:B------:R-:W-:-:S11]  /*17f0*/  MOV R15, 0xfff80000 ;  /* 0xfff80000000f7802 */ /* 0x000fd60000000f00 */
[----:B------:R-:W-:Y:S05]  /*1800*/  @!P0 BRA `(.L_x_11) ;  /* 0x0000000000348947 */ /* 0x000fea0003800000 */
[----:B------:R-:W-:Y:S02]  /*1810*/  ISETP.NE.AND P0, PT, R24, 0x7ff00000, PT ;  /* 0x7ff000001800780c */ /* 0x000fe40003f05270 */
[----:B------:R-:W-:Y:S02]  /*1820*/  LOP3.LUT R15, R11, 0x80000000, R9, 0x48, !PT ;  /* 0x800000000b0f7812 */ /* 0x000fe400078e4809 */
[----:B------:R-:W-:-:S13]  /*1830*/  ISETP.EQ.OR P0, PT, R25, RZ, !P0 ;  /* 0x000000ff1900720c */ /* 0x000fda0004702670 */
[----:B------:R-:W-:Y:S01]  /*1840*/  @P0 LOP3.LUT R2, R15, 0x7ff00000, RZ, 0xfc, !PT ;  /* 0x7ff000000f020812 */ /* 0x000fe200078efcff */
[----:B------:R-:W-:Y:S01]  /*1850*/  @!P0 IMAD.MOV.U32 R14, RZ, RZ, RZ ;  /* 0x000000ffff0e8224 */ /* 0x000fe200078e00ff */
[----:B------:R-:W-:-:S03]  /*1860*/  @P0 MOV R14, RZ ;  /* 0x000000ff000e0202 */ /* 0x000fc60000000f00 */
[----:B------:R-:W-:Y:S01]  /*1870*/  @P0 IMAD.MOV.U32 R15, RZ, RZ, R2 ;  /* 0x000000ffff0f0224 */ /* 0x000fe200078e0002 */
[----:B------:R-:W-:Y:S06]  /*1880*/  BRA `(.L_x_11) ;  /* 0x0000000000147947 */ /* 0x000fec0003800000 */
.L_x_13:
[----:B------:R-:W-:Y:S02]  /*1890*/  LOP3.LUT R15, R9, 0x80000, RZ, 0xfc, !PT ;  /* 0x00080000090f7812 */ /* 0x000fe400078efcff */
[----:B------:R-:W-:Y:S01]  /*18a0*/  MOV R14, R8 ;  /* 0x00000008000e7202 */ /* 0x000fe20000000f00 */
[----:B------:R-:W-:Y:S06]  /*18b0*/  BRA `(.L_x_11) ;  /* 0x0000000000087947 */ /* 0x000fec0003800000 */
.L_x_12:
[----:B------:R-:W-:Y:S01]  /*18c0*/  LOP3.LUT R15, R11, 0x80000, RZ, 0xfc, !PT ;  /* 0x000800000b0f7812 */ /* 0x000fe200078efcff */
[----:B------:R-:W-:-:S07]  /*18d0*/  IMAD.MOV.U32 R14, RZ, RZ, R10 ;  /* 0x000000ffff0e7224 */ /* 0x000fce00078e000a */
.L_x_11:
[----:B------:R-:W-:Y:S05]  /*18e0*/  BSYNC.RECONVERGENT B1 ;  /* 0x0000000000017941 */ /* 0x000fea0003800200 */
.L_x_9:
[----:B------:R-:W-:Y:S01]  /*18f0*/  HFMA2 R13, -RZ, RZ, 0, 0 ;  /* 0x00000000ff0d7431 */ /* 0x000fe200000001ff */
[----:B------:R-:W-:Y:S01]  /*1900*/  MOV R2, R14 ;  /* 0x0000000e00027202 */ /* 0x000fe20000000f00 */
[----:B------:R-:W-:Y:S02]  /*1910*/  IMAD.MOV.U32 R3, RZ, RZ, R15 ;  /* 0x000000ffff037224 */ /* 0x000fe400078e000f */
[----:B------:R-:W-:Y:S05]  /*1920*/  RET.REL.NODEC R12 `(_Z25update_centroid_positionsiiPPdS0_PPiS_S_) ;  /* 0xffffffe40cb47950 */ /* 0x000fea0003c3ffff */
.L_x_14:
[----:B------:R-:W-:-:S00]  /*1930*/  BRA `(.L_x_14) ;  /* 0xfffffffc00fc7947 */ /* 0x000fc0000383ffff */
[----:B------:R-:W-:-:S00]  /*1940*/  NOP ;  /* 0x0000000000007918 */ /* 0x000fc00000000000 */
        /* <DEDUP_REMOVED lines=11> */
.L_x_54:


//--------------------- .text._Z26determine_nearest_centroidiiPKdS0_S0_S0_PdS1_Pi --------------------------
	.section	.text._Z26determine_nearest_centroidiiPKdS0_S0_S0_PdS1_Pi,"ax",@progbits
	.align	128
        .global         _Z26determine_nearest_centroidiiPKdS0_S0_S0_PdS1_Pi
        .type           _Z26determine_nearest_centroidiiPKdS0_S0_S0_PdS1_Pi,@function
        .size           _Z26determine_nearest_centroidiiPKdS0_S0_S0_PdS1_Pi,(.L_x_56 - _Z26determine_nearest_centroidiiPKdS0_S0_S0_PdS1_Pi)
        .other          _Z26determine_nearest_centroidiiPKdS0_S0_S0_PdS1_Pi,@"STO_CUDA_ENTRY STV_DEFAULT"
_Z26determine_nearest_centroidiiPKdS0_S0_S0_PdS1_Pi:
.text._Z26determine_nearest_centroidiiPKdS0_S0_S0_PdS1_Pi:
        /* <DEDUP_REMOVED lines=9> */
[----:B------:R-:W1:Y:S01]  /*0090*/  LDCU.64 UR12, c[0x0][0x358] ;  /* 0x00006b00ff0c77ac */ /* 0x000e620008000a00 */
[----:B0-----:R-:W-:-:S09]  /*00a0*/  UISETP.GT.AND UP0, UPT, UR4, URZ, UPT ;  /* 0x000000ff0400728c */ /* 0x001fd2000bf04270 */
[----:B-1----:R-:W-:Y:S05]  /*00b0*/  BRA.U UP0, `(.L_x_15) ;  /* 0x0000000100147547 */ /* 0x002fea000b800000 */
[----:B------:R-:W0:Y:S02]  /*00c0*/  LDC.64 R16, c[0x0][0x388] ;  /* 0x0000e200ff107b82 */ /* 0x000e240000000a00 */
[----:B0-----:R-:W-:-:S06]  /*00d0*/  IMAD.WIDE R16, R4, 0x8, R16 ;  /* 0x0000000804107825 */ /* 0x001fcc00078e0210 */
[----:B------:R-:W5:Y:S01]  /*00e0*/  LDG.E.64.CONSTANT R16, desc[UR12][R16.64] ;  /* 0x0000000c10107981 */ /* 0x000f62000c1e9b00 */
[----:B------:R-:W-:Y:S01]  /*00f0*/  CS2R R2, SRZ ;  /* 0x0000000000027805 */ /* 0x000fe2000001ff00 */
[----:B------:R-:W-:Y:S06]  /*0100*/  BRA `(.L_x_16) ;  /* 0x0000001000ac7947 */ /* 0x000fec0003800000 */
.L_x_15:
[----:B------:R-:W0:Y:S08]  /*0110*/  LDC.64 R2, c[0x0][0x388] ;  /* 0x0000e200ff027b82 */ /* 0x000e300000000a00 */
[----:B------:R-:W1:Y:S01]  /*0120*/  LDC.64 R14, c[0x0][0x390] ;  /* 0x0000e400ff0e7b82 */ /* 0x000e620000000a00 */
[----:B0-----:R-:W-:-:S06]  /*0130*/  IMAD.WIDE R16, R4, 0x8, R2 ;  /* 0x0000000804107825 */ /* 0x001fcc00078e0202 */
[----:B------:R-:W5:Y:S01]  /*0140*/  LDG.E.64.CONSTANT R16, desc[UR12][R16.64] ;  /* 0x0000000c10107981 */ /* 0x000f62000c1e9b00 */
[----:B-1----:R-:W-:-:S06]  /*0150*/  IMAD.WIDE R14, R4, 0x8, R14 ;  /* 0x00000008040e7825 */ /* 0x002fcc00078e020e */
[----:B------:R-:W5:Y:S01]  /*0160*/  LDG.E.64.CONSTANT R14, desc[UR12][R14.64] ;  /* 0x0000000c0e0e7981 */ /* 0x000f62000c1e9b00 */
[----:B------:R-:W-:Y:S01]  /*0170*/  UISETP.NE.AND UP0, UPT, UR4, 0x1, UPT ;  /* 0x000000010400788c */ /* 0x000fe2000bf05270 */
[----:B------:R-:W-:Y:S02]  /*0180*/  IMAD.MOV.U32 R5, RZ, RZ, RZ ;  /* 0x000000ffff057224 */ /* 0x000fe400078e00ff */
[----:B------:R-:W-:Y:S02]  /*0190*/  IMAD.MOV.U32 R2, RZ, RZ, RZ ;  /* 0x000000ffff027224 */ /* 0x000fe400078e00ff */
[----:B------:R-:W-:Y:S02]  /*01a0*/  IMAD.MOV.U32 R12, RZ, RZ, -0x1 ;  /* 0xffffffffff0c7424 */ /* 0x000fe400078e00ff */
[----:B------:R-:W-:Y:S02]  /*01b0*/  IMAD.MOV.U32 R13, RZ, RZ, 0x7fefffff ;  /* 0x7fefffffff0d7424 */ /* 0x000fe400078e00ff */
[----:B------:R-:W-:Y:S05]  /*01c0*/  BRA.U !UP0, `(.L_x_17) ;  /* 0x0000000d08087547 */ /* 0x000fea000b800000 */
[----:B------:R-:W0:Y:S01]  /*01d0*/  LDCU.64 UR8, c[0x0][0x3a0] ;  /* 0x00007400ff0877ac */ /* 0x000e220008000a00 */
[----:B------:R-:W-:Y:S01]  /*01e0*/  IMAD.MOV.U32 R0, RZ, RZ, RZ ;  /* 0x000000ffff007224 */ /* 0x000fe200078e00ff */
[----:B------:R-:W-:Y:S01]  /*01f0*/  MOV R12, 0xffffffff ;  /* 0xffffffff000c7802 */ /* 0x000fe20000000f00 */
[----:B------:R-:W-:Y:S01]  /*0200*/  IMAD.MOV.U32 R2, RZ, RZ, RZ ;  /* 0x000000ffff027224 */ /* 0x000fe200078e00ff */
[----:B------:R-:W1:Y:S01]  /*0210*/  LDCU.64 UR10, c[0x0][0x398] ;  /* 0x00007300ff0a77ac */ /* 0x000e620008000a00 */
[----:B------:R-:W-:Y:S01]  /*0220*/  IMAD.MOV.U32 R13, RZ, RZ, 0x7fefffff ;  /* 0x7fefffffff0d7424 */ /* 0x000fe200078e00ff */
[----:B------:R-:W-:-:S06]  /*0230*/  ULOP3.LUT UR4, UR4, 0x7ffffffe, URZ, 0xc0, !UPT ;  /* 0x7ffffffe04047892 */ /* 0x000fcc000f8ec0ff */
[----:B------:R-:W-:Y:S01]  /*0240*/  IMAD.U32 R5, RZ, RZ, UR4 ;  /* 0x00000004ff057e24 */ /* 0x000fe2000f8e00ff */
[----:B0-----:R-:W-:Y:S02]  /*0250*/  UIADD3 UR7, UP0, UPT, UR8, 0x8, URZ ;  /* 0x0000000808077890 */ /* 0x001fe4000ff1e0ff */
[----:B-1----:R-:W-:Y:S02]  /*0260*/  UIADD3 UR5, UP1, UPT, UR10, 0x8, URZ ;  /* 0x000000080a057890 */ /* 0x002fe4000ff3e0ff */
[----:B------:R-:W-:Y:S02]  /*0270*/  UIADD3.X UR8, UPT, UPT, URZ, UR9, URZ, UP0, !UPT ;  /* 0x00000009ff087290 */ /* 0x000fe400087fe4ff */
[----:B------:R-:W-:Y:S01]  /*0280*/  IMAD.U32 R8, RZ, RZ, UR7 ;  /* 0x00000007ff087e24 */ /* 0x000fe2000f8e00ff */
[----:B------:R-:W-:Y:S01]  /*0290*/  UIADD3.X UR6, UPT, UPT, URZ, UR11, URZ, UP1, !UPT ;  /* 0x0000000bff067290 */ /* 0x000fe20008ffe4ff */
[----:B------:R-:W-:Y:S02]  /*02a0*/  IMAD.U32 R10, RZ, RZ, UR5 ;  /* 0x00000005ff0a7e24 */ /* 0x000fe4000f8e00ff */
[----:B------:R-:W-:-:S03]  /*02b0*/  IMAD.U32 R9, RZ, RZ, UR8 ;  /* 0x00000008ff097e24 */ /* 0x000fc6000f8e00ff */
[----:B------:R-:W-:-:S07]  /*02c0*/  IMAD.U32 R11, RZ, RZ, UR6 ;  /* 0x00000006ff0b7e24 */ /* 0x000fce000f8e00ff */
.L_x_36:
[----:B------:R-:W2:Y:S01]  /*02d0*/  LDG.E.64.CONSTANT R30, desc[UR12][R10.64+-0x8] ;  /* 0xfffff80c0a1e7981 */ /* 0x000ea2000c1e9b00 */
[----:B------:R-:W-:Y:S01]  /*02e0*/  BSSY.RECONVERGENT B0, `(.L_x_18) ;  /* 0x0000006000007945 */ /* 0x000fe20003800200 */
[----:B------:R-:W-:Y:S01]  /*02f0*/  MOV R32, 0x340 ;  /* 0x0000034000207802 */ /* 0x000fe20000000f00 */
[----:B--2--5:R-:W-:-:S08]  /*0300*/  DADD R30, R16, -R30 ;  /* 0x00000000101e7229 */ /* 0x024fd0000000081e */
[----:B------:R-:W-:-:S10]  /*0310*/  DADD R20, -RZ, |R30| ;  /* 0x00000000ff147229 */ /* 0x000fd4000000051e */
[----:B------:R-:W-:-:S07]  /*0320*/  MOV R3, R21 ;  /* 0x0000001500037202 */ /* 0x000fce0000000f00 */
[----:B------:R-:W-:Y:S05]  /*0330*/  CALL.REL.NOINC `($_Z26determine_nearest_centroidiiPKdS0_S0_S0_PdS1_Pi$__internal_accurate_pow) ;  /* 0x0000001400187944 */ /* 0x000fea0003c00000 */
[----:B------:R-:W-:Y:S05]  /*0340*/  BSYNC.RECONVERGENT B0 ;  /* 0x0000000000007941 */ /* 0x000fea0003800200 */
.L_x_18:
[----:B------:R-:W2:Y:S01]  /*0350*/  LDG.E.64.CONSTANT R6, desc[UR12][R8.64+-0x8] ;  /* 0xfffff80c08067981 */ /* 0x000ea2000c1e9b00 */
[C---:B------:R-:W-:Y:S01]  /*0360*/  DADD R20, R30.reuse, 2 ;  /* 0x400000001e147429 */ /* 0x040fe20000000000 */
[----:B------:R-:W-:Y:S01]  /*0370*/  BSSY.RECONVERGENT B0, `(.L_x_19) ;  /* 0x0000011000007945 */ /* 0x000fe20003800200 */
[C---:B------:R-:W-:Y:S02]  /*0380*/  DSETP.NEU.AND P1, PT, R30.reuse, RZ, PT ;  /* 0x000000ff1e00722a */ /* 0x040fe40003f2d000 */
[----:B------:R-:W-:-:S04]  /*0390*/  DSETP.NEU.AND P0, PT, R30, 1, PT ;  /* 0x3ff000001e00742a */ /* 0x000fc80003f0d000 */
[----:B------:R-:W-:Y:S02]  /*03a0*/  FSEL R18, R18, RZ, P1 ;  /* 0x000000ff12127208 */ /* 0x000fe40000800000 */
[----:B------:R-:W-:Y:S02]  /*03b0*/  LOP3.LUT R20, R21, 0x7ff00000, RZ, 0xc0, !PT ;  /* 0x7ff0000015147812 */ /* 0x000fe400078ec0ff */
[----:B------:R-:W-:Y:S02]  /*03c0*/  FSEL R19, R3, RZ, P1 ;  /* 0x000000ff03137208 */ /* 0x000fe40000800000 */
[----:B------:R-:W-:Y:S01]  /*03d0*/  ISETP.NE.AND P2, PT, R20, 0x7ff00000, PT ;  /* 0x7ff000001400780c */ /* 0x000fe20003f45270 */
[----:B--2---:R-:W-:-:S08]  /*03e0*/  DADD R6, R14, -R6 ;  /* 0x000000000e067229 */ /* 0x004fd00000000806 */
[----:B------:R-:W-:-:S10]  /*03f0*/  DADD R22, -RZ, |R6| ;  /* 0x00000000ff167229 */ /* 0x000fd40000000506 */
[----:B------:R-:W-:Y:S01]  /*0400*/  IMAD.MOV.U32 R20, RZ, RZ, R22 ;  /* 0x000000ffff147224 */ /* 0x000fe200078e0016 */
[----:B------:R-:W-:Y:S06]  /*0410*/  @P2 BRA `(.L_x_20) ;  /* 0x0000000000182947 */ /* 0x000fec0003800000 */
[----:B------:R-:W-:-:S14]  /*0420*/  DSETP.NAN.AND P1, PT, R30, R30, PT ;  /* 0x0000001e1e00722a */ /* 0x000fdc0003f28000 */
[----:B------:R-:W-:Y:S01]  /*0430*/  @P1 DADD R18, R30, 2 ;  /* 0x400000001e121429 */ /* 0x000fe20000000000 */
[----:B------:R-:W-:Y:S10]  /*0440*/  @P1 BRA `(.L_x_20) ;  /* 0x00000000000c1947 */ /* 0x000ff40003800000 */
[----:B------:R-:W-:-:S14]  /*0450*/  DSETP.NEU.AND P1, PT, |R30|, +INF , PT ;  /* 0x7ff000001e00742a */ /* 0x000fdc0003f2d200 */
[----:B------:R-:W-:Y:S02]  /*0460*/  @!P1 IMAD.MOV.U32 R18, RZ, RZ, 0x0 ;  /* 0x00000000ff129424 */ /* 0x000fe400078e00ff */
[----:B------:R-:W-:-:S07]  /*0470*/  @!P1 IMAD.MOV.U32 R19, RZ, RZ, 0x7ff00000 ;  /* 0x7ff00000ff139424 */ /* 0x000fce00078e00ff */
.L_x_20:
[----:B------:R-:W-:Y:S05]  /*0480*/  BSYNC.RECONVERGENT B0 ;  /* 0x0000000000007941 */ /* 0x000fea0003800200 */
.L_x_19:
[----:B------:R-:W-:Y:S01]  /*0490*/  BSSY.RECONVERGENT B0, `(.L_x_21) ;  /* 0x0000006000007945 */ /* 0x000fe20003800200 */
[----:B------:R-:W-:Y:S01]  /*04a0*/  FSEL R30, R18, RZ, P0 ;  /* 0x000000ff121e7208 */ /* 0x000fe20000000000 */
[----:B------:R-:W-:Y:S01]  /*04b0*/  IMAD.MOV.U32 R3, RZ, RZ, R23 ;  /* 0x000000ffff037224 */ /* 0x000fe200078e0017 */
[----:B------:R-:W-:Y:S02]  /*04c0*/  FSEL R31, R19, 1.875, P0 ;  /* 0x3ff00000131f7808 */ /* 0x000fe40000000000 */
[----:B------:R-:W-:-:S07]  /*04d0*/  MOV R32, 0x4f0 ;  /* 0x000004f000207802 */ /* 0x000fce0000000f00 */
[----:B------:R-:W-:Y:S05]  /*04e0*/  CALL.REL.NOINC `($_Z26determine_nearest_centroidiiPKdS0_S0_S0_PdS1_Pi$__internal_accurate_pow) ;  /* 0x0000001000ac7944 */ /* 0x000fea0003c00000 */
[----:B------:R-:W-:Y:S05]  /*04f0*/  BSYNC.RECONVERGENT B0 ;  /* 0x0000000000007941 */ /* 0x000fea0003800200 */
.L_x_21:
[C---:B------:R-:W-:Y:S01]  /*0500*/  DADD R20, R6.reuse, 2 ;  /* 0x4000000006147429 */ /* 0x040fe20000000000 */
[----:B------:R-:W-:Y:S01]  /*0510*/  BSSY.RECONVERGENT B0, `(.L_x_22) ;  /* 0x000000e000007945 */ /* 0x000fe20003800200 */
[C---:B------:R-:W-:Y:S02]  /*0520*/  DSETP.NEU.AND P1, PT, R6.reuse, RZ, PT ;  /* 0x000000ff0600722a */ /* 0x040fe40003f2d000 */
[----:B------:R-:W-:-:S04]  /*0530*/  DSETP.NEU.AND P0, PT, R6, 1, PT ;  /* 0x3ff000000600742a */ /* 0x000fc80003f0d000 */
[----:B------:R-:W-:Y:S02]  /*0540*/  FSEL R18, R18, RZ, P1 ;  /* 0x000000ff12127208 */ /* 0x000fe40000800000 */
[----:B------:R-:W-:Y:S02]  /*0550*/  LOP3.LUT R20, R21, 0x7ff00000, RZ, 0xc0, !PT ;  /* 0x7ff0000015147812 */ /* 0x000fe400078ec0ff */
[----:B------:R-:W-:Y:S02]  /*0560*/  FSEL R19, R3, RZ, P1 ;  /* 0x000000ff03137208 */ /* 0x000fe40000800000 */
[----:B------:R-:W-:-:S13]  /*0570*/  ISETP.NE.AND P2, PT, R20, 0x7ff00000, PT ;  /* 0x7ff000001400780c */ /* 0x000fda0003f45270 */
[----:B------:R-:W-:Y:S05]  /*0580*/  @P2 BRA `(.L_x_23) ;  /* 0x0000000000182947 */ /* 0x000fea0003800000 */
[----:B------:R-:W-:-:S14]  /*0590*/  DSETP.NAN.AND P1, PT, R6, R6, PT ;  /* 0x000000060600722a */ /* 0x000fdc0003f28000 */
[----:B------:R-:W-:Y:S01]  /*05a0*/  @P1 DADD R18, R6, 2 ;  /* 0x4000000006121429 */ /* 0x000fe20000000000 */
[----:B------:R-:W-:Y:S10]  /*05b0*/  @P1 BRA `(.L_x_23) ;  /* 0x00000000000c1947 */ /* 0x000ff40003800000 */
[----:B------:R-:W-:-:S14]  /*05c0*/  DSETP.NEU.AND P1, PT, |R6|, +INF , PT ;  /* 0x7ff000000600742a */ /* 0x000fdc0003f2d200 */
[----:B------:R-:W-:Y:S02]  /*05d0*/  @!P1 IMAD.MOV.U32 R18, RZ, RZ, 0x0 ;  /* 0x00000000ff129424 */ /* 0x000fe400078e00ff */
[----:B------:R-:W-:-:S07]  /*05e0*/  @!P1 IMAD.MOV.U32 R19, RZ, RZ, 0x7ff00000 ;  /* 0x7ff00000ff139424 */ /* 0x000fce00078e00ff */
.L_x_23:
[----:B------:R-:W-:Y:S05]  /*05f0*/  BSYNC.RECONVERGENT B0 ;  /* 0x0000000000007941 */ /* 0x000fea0003800200 */
.L_x_22:
[----:B------:R-:W-:Y:S01]  /*0600*/  FSEL R22, R18, RZ, P0 ;  /* 0x000000ff12167208 */ /* 0x000fe20000000000 */
[----:B------:R-:W-:Y:S01]  /*0610*/  IMAD.MOV.U32 R20, RZ, RZ, 0x0 ;  /* 0x00000000ff147424 */ /* 0x000fe200078e00ff */
[----:B------:R-:W-:Y:S01]  /*0620*/  FSEL R23, R19, 1.875, P0 ;  /* 0x3ff0000013177808 */ /* 0x000fe20000000000 */
[----:B------:R-:W-:Y:S01]  /*0630*/  IMAD.MOV.U32 R21, RZ, RZ, 0x3fd80000 ;  /* 0x3fd80000ff157424 */ /* 0x000fe200078e00ff */
[----:B------:R-:W-:Y:S04]  /*0640*/  BSSY.RECONVERGENT B0, `(.L_x_24) ;  /* 0x000001a000007945 */ /* 0x000fe80003800200 */
[----:B------:R-:W-:-:S06]  /*0650*/  DADD R22, R30, R22 ;  /* 0x000000001e167229 */ /* 0x000fcc0000000016 */
[----:B------:R-:W0:Y:S04]  /*0660*/  MUFU.RSQ64H R19, R23 ;  /* 0x0000001700137308 */ /* 0x000e280000001c00 */
[----:B------:R-:W-:-:S04]  /*0670*/  IADD3 R18, PT, PT, R23, -0x3500000, RZ ;  /* 0xfcb0000017127810 */ /* 0x000fc80007ffe0ff */
[----:B------:R-:W-:Y:S02]  /*0680*/  ISETP.GE.U32.AND P0, PT, R18, 0x7ca00000, PT ;  /* 0x7ca000001200780c */ /* 0x000fe40003f06070 */
[----:B0-----:R-:W-:-:S08]  /*0690*/  DMUL R6, R18, R18 ;  /* 0x0000001212067228 */ /* 0x001fd00000000000 */
[----:B------:R-:W-:-:S08]  /*06a0*/  DFMA R6, R22, -R6, 1 ;  /* 0x3ff000001606742b */ /* 0x000fd00000000806 */
[----:B------:R-:W-:Y:S02]  /*06b0*/  DFMA R20, R6, R20, 0.5 ;  /* 0x3fe000000614742b */ /* 0x000fe40000000014 */
[----:B------:R-:W-:-:S08]  /*06c0*/  DMUL R6, R18, R6 ;  /* 0x0000000612067228 */ /* 0x000fd00000000000 */
[----:B------:R-:W-:-:S08]  /*06d0*/  DFMA R28, R20, R6, R18 ;  /* 0x00000006141c722b */ /* 0x000fd00000000012 */
[----:B------:R-:W-:Y:S02]  /*06e0*/  DMUL R6, R22, R28 ;  /* 0x0000001c16067228 */ /* 0x000fe40000000000 */
[----:B------:R-:W-:Y:S02]  /*06f0*/  VIADD R21, R29, 0xfff00000 ;  /* 0xfff000001d157836 */ /* 0x000fe40000000000 */
[----:B------:R-:W-:-:S04]  /*0700*/  IMAD.MOV.U32 R20, RZ, RZ, R28 ;  /* 0x000000ffff147224 */ /* 0x000fc800078e001c */
[----:B------:R-:W-:-:S08]  /*0710*/  DFMA R26, R6, -R6, R22 ;  /* 0x80000006061a722b */ /* 0x000fd00000000016 */
[----:B------:R-:W-:Y:S01]  /*0720*/  DFMA R24, R26, R20, R6 ;  /* 0x000000141a18722b */ /* 0x000fe20000000006 */
[----:B------:R-:W-:Y:S10]  /*0730*/  @!P0 BRA `(.L_x_25) ;  /* 0x0000000000288947 */ /* 0x000ff40003800000 */
[----:B------:R-:W-:Y:S01]  /*0740*/  MOV R20, R26 ;  /* 0x0000001a00147202 */ /* 0x000fe20000000f00 */
[----:B------:R-:W-:Y:S02]  /*0750*/  IMAD.MOV.U32 R3, RZ, RZ, R23 ;  /* 0x000000ffff037224 */ /* 0x000fe400078e0017 */
[----:B------:R-:W-:Y:S02]  /*0760*/  IMAD.MOV.U32 R26, RZ, RZ, R6 ;  /* 0x000000ffff1a7224 */ /* 0x000fe400078e0006 */
[----:B------:R-:W-:Y:S02]  /*0770*/  IMAD.MOV.U32 R23, RZ, RZ, R27 ;  /* 0x000000ffff177224 */ /* 0x000fe400078e001b */
[----:B------:R-:W-:Y:S01]  /*0780*/  IMAD.MOV.U32 R6, RZ, RZ, R18 ;  /* 0x000000ffff067224 */ /* 0x000fe200078e0012 */
[----:B------:R-:W-:Y:S01]  /*0790*/  MOV R18, 0x7e0 ;  /* 0x000007e000127802 */ /* 0x000fe20000000f00 */
[----:B------:R-:W-:Y:S02]  /*07a0*/  IMAD.MOV.U32 R24, RZ, RZ, R28 ;  /* 0x000000ffff187224 */ /* 0x000fe400078e001c */
[----:B------:R-:W-:-:S02]  /*07b0*/  IMAD.MOV.U32 R27, RZ, RZ, R7 ;  /* 0x000000ffff1b7224 */ /* 0x000fc400078e0007 */
[----:B------:R-:W-:-:S07]  /*07c0*/  IMAD.MOV.U32 R25, RZ, RZ, R21 ;  /* 0x000000ffff197224 */ /* 0x000fce00078e0015 */
[----:B------:R-:W-:Y:S05]  /*07d0*/  CALL.REL.NOINC `($__internal_1_$__cuda_sm20_dsqrt_rn_f64_mediumpath_v1) ;  /* 0x0000000c00407944 */ /* 0x000fea0003c00000 */
.L_x_25:
[----:B------:R-:W-:Y:S05]  /*07e0*/  BSYNC.RECONVERGENT B0 ;  /* 0x0000000000007941 */ /* 0x000fea0003800200 */
.L_x_24:
[----:B------:R-:W2:Y:S01]  /*07f0*/  LDG.E.64.CONSTANT R6, desc[UR12][R10.64] ;  /* 0x0000000c0a067981 */ /* 0x000ea2000c1e9b00 */
[----:B------:R-:W-:Y:S01]  /*0800*/  DSETP.GEU.AND P0, PT, R24, R12, PT ;  /* 0x0000000c1800722a */ /* 0x000fe20003f0e000 */
[----:B------:R-:W-:Y:S01]  /*0810*/  BSSY.RECONVERGENT B0, `(.L_x_26) ;  /* 0x0000009000007945 */ /* 0x000fe20003800200 */
[----:B------:R-:W-:-:S04]  /*0820*/  MOV R32, 0x8a0 ;  /* 0x000008a000207802 */ /* 0x000fc80000000f00 */
[----:B------:R-:W-:Y:S02]  /*0830*/  FSEL R12, R24, R12, !P0 ;  /* 0x0000000c180c7208 */ /* 0x000fe40004000000 */
[----:B------:R-:W-:Y:S02]  /*0840*/  FSEL R13, R25, R13, !P0 ;  /* 0x0000000d190d7208 */ /* 0x000fe40004000000 */
[----:B------:R-:W-:Y:S01]  /*0850*/  SEL R2, R0, R2, !P0 ;  /* 0x0000000200027207 */ /* 0x000fe20004000000 */
[----:B--2---:R-:W-:-:S08]  /*0860*/  DADD R6, R16, -R6 ;  /* 0x0000000010067229 */ /* 0x004fd00000000806 */
[----:B------:R-:W-:-:S10]  /*0870*/  DADD R20, -RZ, |R6| ;  /* 0x00000000ff147229 */ /* 0x000fd40000000506 */
[----:B------:R-:W-:-:S07]  /*0880*/  IMAD.MOV.U32 R3, RZ, RZ, R21 ;  /* 0x000000ffff037224 */ /* 0x000fce00078e0015 */
[----:B------:R-:W-:Y:S05]  /*0890*/  CALL.REL.NOINC `($_Z26determine_nearest_centroidiiPKdS0_S0_S0_PdS1_Pi$__internal_accurate_pow) ;  /* 0x0000000c00c07944 */ /* 0x000fea0003c00000 */
[----:B------:R-:W-:Y:S05]  /*08a0*/  BSYNC.RECONVERGENT B0 ;  /* 0x0000000000007941 */ /* 0x000fea0003800200 */
.L_x_26:
[C---:B------:R-:W-:Y:S01]  /*08b0*/  DADD R20, R6.reuse, 2 ;  /* 0x4000000006147429 */ /* 0x040fe20000000000 */
[----:B------:R-:W-:Y:S01]  /*08c0*/  BSSY.RECONVERGENT B0, `(.L_x_27) ;  /* 0x000000f000007945 */ /* 0x000fe20003800200 */
[----:B------:R-:W-:-:S06]  /*08d0*/  DSETP.NEU.AND P0, PT, R6, RZ, PT ;  /* 0x000000ff0600722a */ /* 0x000fcc0003f0d000 */
[----:B------:R-:W-:Y:S02]  /*08e0*/  FSEL R18, R18, RZ, P0 ;  /* 0x000000ff12127208 */ /* 0x000fe40000000000 */
[----:B------:R-:W-:Y:S02]  /*08f0*/  LOP3.LUT R20, R21, 0x7ff00000, RZ, 0xc0, !PT ;  /* 0x7ff0000015147812 */ /* 0x000fe400078ec0ff */
[----:B------:R-:W-:Y:S02]  /*0900*/  FSEL R19, R3, RZ, P0 ;  /* 0x000000ff03137208 */ /* 0x000fe40000000000 */
[----:B------:R-:W-:-:S13]  /*0910*/  ISETP.NE.AND P1, PT, R20, 0x7ff00000, PT ;  /* 0x7ff000001400780c */ /* 0x000fda0003f25270 */
[----:B------:R-:W-:Y:S05]  /*0920*/  @P1 BRA `(.L_x_28) ;  /* 0x0000000000201947 */ /* 0x000fea0003800000 */
[----:B------:R-:W-:-:S14]  /*0930*/  DSETP.NAN.AND P0, PT, R6, R6, PT ;  /* 0x000000060600722a */ /* 0x000fdc0003f08000 */
[----:B------:R-:W-:Y:S05]  /*0940*/  @P0 BRA `(.L_x_29) ;  /* 0x0000000000140947 */ /* 0x000fea0003800000 */
[----:B------:R-:W-:-:S14]  /*0950*/  DSETP.NEU.AND P0, PT, |R6|, +INF , PT ;  /* 0x7ff000000600742a */ /* 0x000fdc0003f0d200 */
[----:B------:R-:W-:Y:S05]  /*0960*/  @P0 BRA `(.L_x_28) ;  /* 0x0000000000100947 */ /* 0x000fea0003800000 */
[----:B------:R-:W-:Y:S01]  /*0970*/  MOV R18, 0x0 ;  /* 0x0000000000127802 */ /* 0x000fe20000000f00 */
[----:B------:R-:W-:Y:S01]  /*0980*/  IMAD.MOV.U32 R19, RZ, RZ, 0x7ff00000 ;  /* 0x7ff00000ff137424 */ /* 0x000fe200078e00ff */
[----:B------:R-:W-:Y:S06]  /*0990*/  BRA `(.L_x_28) ;  /* 0x0000000000047947 */ /* 0x000fec0003800000 */
.L_x_29:
[----:B------:R-:W-:-:S11]  /*09a0*/  DADD R18, R6, 2 ;  /* 0x4000000006127429 */ /* 0x000fd60000000000 */
.L_x_28:
[----:B------:R-:W-:Y:S05]  /*09b0*/  BSYNC.RECONVERGENT B0 ;  /* 0x0000000000007941 */ /* 0x000fea0003800200 */
.L_x_27:
[----:B------:R-:W2:Y:S01]  /*09c0*/  LDG.E.64.CONSTANT R30, desc[UR12][R8.64] ;  /* 0x0000000c081e7981 */ /* 0x000ea2000c1e9b00 */
[----:B------:R-:W-:Y:S01]  /*09d0*/  DSETP.NEU.AND P0, PT, R6, 1, PT ;  /* 0x3ff000000600742a */ /* 0x000fe20003f0d000 */
[----:B------:R-:W-:Y:S01]  /*09e0*/  BSSY.RECONVERGENT B0, `(.L_x_30) ;  /* 0x0000008000007945 */ /* 0x000fe20003800200 */
[----:B------:R-:W-:-:S04]  /*09f0*/  MOV R32, 0xa60 ;  /* 0x00000a6000207802 */ /* 0x000fc80000000f00 */
[----:B------:R-:W-:Y:S02]  /*0a00*/  FSEL R6, R18, RZ, P0 ;  /* 0x000000ff12067208 */ /* 0x000fe40000000000 */
[----:B------:R-:W-:Y:S01]  /*0a10*/  FSEL R7, R19, 1.875, P0 ;  /* 0x3ff0000013077808 */ /* 0x000fe20000000000 */
[----:B--2---:R-:W-:-:S08]  /*0a20*/  DADD R30, R14, -R30 ;  /* 0x000000000e1e7229 */ /* 0x004fd0000000081e */
[----:B------:R-:W-:-:S10]  /*0a30*/  DADD R20, -RZ, |R30| ;  /* 0x00000000ff147229 */ /* 0x000fd4000000051e */
[----:B------:R-:W-:-:S07]  /*0a40*/  IMAD.MOV.U32 R3, RZ, RZ, R21 ;  /* 0x000000ffff037224 */ /* 0x000fce00078e0015 */
[----:B------:R-:W-:Y:S05]  /*0a50*/  CALL.REL.NOINC `($_Z26determine_nearest_centroidiiPKdS0_S0_S0_PdS1_Pi$__internal_accurate_pow) ;  /* 0x0000000c00507944 */ /* 0x000fea0003c00000 */
[----:B------:R-:W-:Y:S05]  /*0a60*/  BSYNC.RECONVERGENT B0 ;  /* 0x0000000000007941 */ /* 0x000fea0003800200 */
.L_x_30:
        /* <DEDUP_REMOVED lines=12> */
[----:B------:R-:W-:Y:S02]  /*0b30*/  IMAD.MOV.U32 R18, RZ, RZ, 0x0 ;  /* 0x00000000ff127424 */ /* 0x000fe400078e00ff */
[----:B------:R-:W-:Y:S01]  /*0b40*/  IMAD.MOV.U32 R19, RZ, RZ, 0x7ff00000 ;  /* 0x7ff00000ff137424 */ /* 0x000fe200078e00ff */
[----:B------:R-:W-:Y:S06]  /*0b50*/  BRA `(.L_x_32) ;  /* 0x0000000000047947 */ /* 0x000fec0003800000 */
.L_x_33:
[----:B------:R-:W-:-:S11]  /*0b60*/  DADD R18, R30, 2 ;  /* 0x400000001e127429 */ /* 0x000fd60000000000 */
.L_x_32:
[----:B------:R-:W-:Y:S05]  /*0b70*/  BSYNC.RECONVERGENT B0 ;  /* 0x0000000000007941 */ /* 0x000fea0003800200 */
.L_x_31:
[----:B------:R-:W-:Y:S01]  /*0b80*/  DSETP.NEU.AND P0, PT, R30, 1, PT ;  /* 0x3ff000001e00742a */ /* 0x000fe20003f0d000 */
[----:B------:R-:W-:Y:S01]  /*0b90*/  IMAD.MOV.U32 R20, RZ, RZ, 0x0 ;  /* 0x00000000ff147424 */ /* 0x000fe200078e00ff */
[----:B------:R-:W-:Y:S01]  /*0ba0*/  MOV R21, 0x3fd80000 ;  /* 0x3fd8000000157802 */ /* 0x000fe20000000f00 */
[----:B------:R-:W-:Y:S03]  /*0bb0*/  BSSY.RECONVERGENT B0, `(.L_x_34) ;  /* 0x0000018000007945 */ /* 0x000fe60003800200 */
[----:B------:R-:W-:Y:S02]  /*0bc0*/  FSEL R22, R18, RZ, P0 ;  /* 0x000000ff12167208 */ /* 0x000fe40000000000 */
[----:B------:R-:W-:-:S06]  /*0bd0*/  FSEL R23, R19, 1.875, P0 ;  /* 0x3ff0000013177808 */ /* 0x000fcc0000000000 */
[----:B------:R-:W-:-:S06]  /*0be0*/  DADD R22, R6, R22 ;  /* 0x0000000006167229 */ /* 0x000fcc0000000016 */
[----:B------:R-:W0:Y:S04]  /*0bf0*/  MUFU.RSQ64H R7, R23 ;  /* 0x0000001700077308 */ /* 0x000e280000001c00 */
[----:B------:R-:W-:-:S05]  /*0c00*/  VIADD R6, R23, 0xfcb00000 ;  /* 0xfcb0000017067836 */ /* 0x000fca0000000000 */
[----:B------:R-:W-:Y:S01]  /*0c10*/  ISETP.GE.U32.AND P0, PT, R6, 0x7ca00000, PT ;  /* 0x7ca000000600780c */ /* 0x000fe20003f06070 */
        /* <DEDUP_REMOVED lines=11> */
[----:B------:R-:W-:Y:S01]  /*0cd0*/  IMAD.MOV.U32 R3, RZ, RZ, R23 ;  /* 0x000000ffff037224 */ /* 0x000fe200078e0017 */
[----:B------:R-:W-:Y:S01]  /*0ce0*/  MOV R18, 0xd30 ;  /* 0x00000d3000127802 */ /* 0x000fe20000000f00 */
[----:B------:R-:W-:Y:S02]  /*0cf0*/  IMAD.MOV.U32 R24, RZ, RZ, R28 ;  /* 0x000000ffff187224 */ /* 0x000fe400078e001c */
[----:B------:R-:W-:Y:S02]  /*0d00*/  IMAD.MOV.U32 R23, RZ, RZ, R21 ;  /* 0x000000ffff177224 */ /* 0x000fe400078e0015 */
[----:B------:R-:W-:-:S07]  /*0d10*/  IMAD.MOV.U32 R25, RZ, RZ, R19 ;  /* 0x000000ffff197224 */ /* 0x000fce00078e0013 */
[----:B------:R-:W-:Y:S05]  /*0d20*/  CALL.REL.NOINC `($__internal_1_$__cuda_sm20_dsqrt_rn_f64_mediumpath_v1) ;  /* 0x0000000400ec7944 */ /* 0x000fea0003c00000 */
.L_x_35:
[----:B------:R-:W-:Y:S05]  /*0d30*/  BSYNC.RECONVERGENT B0 ;  /* 0x0000000000007941 */ /* 0x000fea0003800200 */
.L_x_34:
[----:B------:R-:W-:Y:S01]  /*0d40*/  DSETP.GEU.AND P0, PT, R24, R12, PT ;  /* 0x0000000c1800722a */ /* 0x000fe20003f0e000 */
[----:B------:R-:W-:Y:S02]  /*0d50*/  IADD3 R8, P2, PT, R8, 0x10, RZ ;  /* 0x0000001008087810 */ /* 0x000fe40007f5e0ff */
[----:B------:R-:W-:-:S03]  /*0d60*/  IADD3 R10, P3, PT, R10, 0x10, RZ ;  /* 0x000000100a0a7810 */ /* 0x000fc60007f7e0ff */
[----:B------:R-:W-:Y:S01]  /*0d70*/  FSEL R12, R24, R12, !P0 ;  /* 0x0000000c180c7208 */ /* 0x000fe20004000000 */
[----:B------:R-:W-:Y:S01]  /*0d80*/  IMAD.X R9, RZ, RZ, R9, P2 ;  /* 0x000000ffff097224 */ /* 0x000fe200010e0609 */
[----:B------:R-:W-:Y:S01]  /*0d90*/  FSEL R13, R25, R13, !P0 ;  /* 0x0000000d190d7208 */ /* 0x000fe20004000000 */
[----:B------:R-:W-:-:S05]  /*0da0*/  IMAD.X R11, RZ, RZ, R11, P3 ;  /* 0x000000ffff0b7224 */ /* 0x000fca00018e060b */
[C---:B------:R-:W-:Y:S01]  /*0db0*/  @!P0 IADD3 R2, PT, PT, R0.reuse, 0x1, RZ ;  /* 0x0000000100028810 */ /* 0x040fe20007ffe0ff */
[----:B------:R-:W-:-:S05]  /*0dc0*/  VIADD R0, R0, 0x2 ;  /* 0x0000000200007836 */ /* 0x000fca0000000000 */
[----:B------:R-:W-:-:S13]  /*0dd0*/  ISETP.NE.AND P1, PT, R0, R5, PT ;  /* 0x000000050000720c */ /* 0x000fda0003f25270 */
[----:B------:R-:W-:Y:S05]  /*0de0*/  @P1 BRA `(.L_x_36) ;  /* 0xfffffff400381947 */ /* 0x000fea000383ffff */
.L_x_17:
[----:B------:R-:W0:Y:S02]  /*0df0*/  LDCU UR4, c[0x0][0x384] ;  /* 0x00007080ff0477ac */ /* 0x000e240008000800 */
[----:B0-----:R-:W-:-:S04]  /*0e00*/  ULOP3.LUT UR4, UR4, 0x1, URZ, 0xc0, !UPT ;  /* 0x0000000104047892 */ /* 0x001fc8000f8ec0ff */
[----:B------:R-:W-:-:S09]  /*0e10*/  UISETP.NE.U32.AND UP0, UPT, UR4, 0x1, UPT ;  /* 0x000000010400788c */ /* 0x000fd2000bf05070 */
[----:B------:R-:W-:Y:S05]  /*0e20*/  BRA.U UP0, `(.L_x_37) ;  /* 0x0000000500607547 */ /* 0x000fea000b800000 */
[----:B------:R-:W0:Y:S02]  /*0e30*/  LDC.64 R8, c[0x0][0x398] ;  /* 0x0000e600ff087b82 */ /* 0x000e240000000a00 */
[----:B0-----:R-:W-:-:S05]  /*0e40*/  IMAD.WIDE.U32 R8, R5, 0x8, R8 ;  /* 0x0000000805087825 */ /* 0x001fca00078e0008 */
[----:B------:R-:W2:Y:S01]  /*0e50*/  LDG.E.64.CONSTANT R6, desc[UR12][R8.64] ;  /* 0x0000000c08067981 */ /* 0x000ea2000c1e9b00 */
[----:B------:R-:W-:Y:S01]  /*0e60*/  BSSY.RECONVERGENT B0, `(.L_x_38) ;  /* 0x0000006000007945 */ /* 0x000fe20003800200 */
[----:B------:R-:W-:Y:S01]  /*0e70*/  MOV R32, 0xec0 ;  /* 0x00000ec000207802 */ /* 0x000fe20000000f00 */
[----:B--2--5:R-:W-:-:S08]  /*0e80*/  DADD R6, R16, -R6 ;  /* 0x0000000010067229 */ /* 0x024fd00000000806 */
[----:B------:R-:W-:-:S10]  /*0e90*/  DADD R20, -RZ, |R6| ;  /* 0x00000000ff147229 */ /* 0x000fd40000000506 */
[----:B------:R-:W-:-:S07]  /*0ea0*/  IMAD.MOV.U32 R3, RZ, RZ, R21 ;  /* 0x000000ffff037224 */ /* 0x000fce00078e0015 */
[----:B------:R-:W-:Y:S05]  /*0eb0*/  CALL.REL.NOINC `($_Z26determine_nearest_centroidiiPKdS0_S0_S0_PdS1_Pi$__internal_accurate_pow) ;  /* 0x0000000800387944 */ /* 0x000fea0003c00000 */
[----:B------:R-:W-:Y:S05]  /*0ec0*/  BSYNC.RECONVERGENT B0 ;  /* 0x0000000000007941 */ /* 0x000fea0003800200 */
.L_x_38:
        /* <DEDUP_REMOVED lines=15> */
.L_x_41:
[----:B------:R-:W-:-:S11]  /*0fc0*/  DADD R18, R6, 2 ;  /* 0x4000000006127429 */ /* 0x000fd60000000000 */
.L_x_40:
[----:B------:R-:W-:Y:S05]  /*0fd0*/  BSYNC.RECONVERGENT B0 ;  /* 0x0000000000007941 */ /* 0x000fea0003800200 */
.L_x_39:
[----:B------:R-:W0:Y:S02]  /*0fe0*/  LDC.64 R8, c[0x0][0x3a0] ;  /* 0x0000e800ff087b82 */ /* 0x000e240000000a00 */
[----:B0-----:R-:W-:-:S06]  /*0ff0*/  IMAD.WIDE.U32 R8, R5, 0x8, R8 ;  /* 0x0000000805087825 */ /* 0x001fcc00078e0008 */
        /* <DEDUP_REMOVED lines=8> */
[----:B------:R-:W-:-:S07]  /*1080*/  MOV R3, R21 ;  /* 0x0000001500037202 */ /* 0x000fce0000000f00 */
[----:B------:R-:W-:Y:S05]  /*1090*/  CALL.REL.NOINC `($_Z26determine_nearest_centroidiiPKdS0_S0_S0_PdS1_Pi$__internal_accurate_pow) ;  /* 0x0000000400c07944 */ /* 0x000fea0003c00000 */
[----:B------:R-:W-:Y:S05]  /*10a0*/  BSYNC.RECONVERGENT B0 ;  /* 0x0000000000007941 */ /* 0x000fea0003800200 */
.L_x_42:
        /* <DEDUP_REMOVED lines=15> */
.L_x_45:
[----:B------:R-:W-:-:S11]  /*11a0*/  DADD R18, R14, 2 ;  /* 0x400000000e127429 */ /* 0x000fd60000000000 */
.L_x_44:
[----:B------:R-:W-:Y:S05]  /*11b0*/  BSYNC.RECONVERGENT B0 ;  /* 0x0000000000007941 */ /* 0x000fea0003800200 */
.L_x_43:
[----:B------:R-:W-:Y:S01]  /*11c0*/  DSETP.NEU.AND P0, PT, R14, 1, PT ;  /* 0x3ff000000e00742a */ /* 0x000fe20003f0d000 */
[----:B------:R-:W-:Y:S01]  /*11d0*/  IMAD.MOV.U32 R10, RZ, RZ, 0x0 ;  /* 0x00000000ff0a7424 */ /* 0x000fe200078e00ff */
[----:B------:R-:W-:Y:S01]  /*11e0*/  BSSY.RECONVERGENT B0, `(.L_x_46) ;  /* 0x000001a000007945 */ /* 0x000fe20003800200 */
[----:B------:R-:W-:-:S03]  /*11f0*/  IMAD.MOV.U32 R11, RZ, RZ, 0x3fd80000 ;  /* 0x3fd80000ff0b7424 */ /* 0x000fc600078e00ff */
        /* <DEDUP_REMOVED lines=12> */
[----:B------:R-:W-:Y:S01]  /*12c0*/  VIADD R9, R25, 0xfff00000 ;  /* 0xfff0000019097836 */ /* 0x000fe20000000000 */
[----:B------:R-:W-:-:S05]  /*12d0*/  MOV R8, R24 ;  /* 0x0000001800087202 */ /* 0x000fca0000000f00 */
[----:B------:R-:W-:-:S08]  /*12e0*/  DFMA R20, R26, -R26, R22 ;  /* 0x8000001a1a14722b */ /* 0x000fd00000000016 */
[----:B------:R-:W-:Y:S01]  /*12f0*/  DFMA R10, R20, R8, R26 ;  /* 0x00000008140a722b */ /* 0x000fe2000000001a */
[----:B------:R-:W-:Y:S10]  /*1300*/  @!P0 BRA `(.L_x_47) ;  /* 0x00000000001c8947 */ /* 0x000ff40003800000 */
[----:B------:R-:W-:Y:S01]  /*1310*/  IMAD.MOV.U32 R3, RZ, RZ, R23 ;  /* 0x000000ffff037224 */ /* 0x000fe200078e0017 */
[----:B------:R-:W-:Y:S01]  /*1320*/  MOV R18, 0x1360 ;  /* 0x0000136000127802 */ /* 0x000fe20000000f00 */
[----:B------:R-:W-:Y:S02]  /*1330*/  IMAD.MOV.U32 R23, RZ, RZ, R21 ;  /* 0x000000ffff177224 */ /* 0x000fe400078e0015 */
[----:B------:R-:W-:-:S07]  /*1340*/  IMAD.MOV.U32 R25, RZ, RZ, R9 ;  /* 0x000000ffff197224 */ /* 0x000fce00078e0009 */
[----:B------:R-:W-:Y:S05]  /*1350*/  CALL.REL.NOINC `($__internal_1_$__cuda_sm20_dsqrt_rn_f64_mediumpath_v1) ;  /* 0x0000000000607944 */ /* 0x000fea0003c00000 */
[----:B------:R-:W-:Y:S02]  /*1360*/  IMAD.MOV.U32 R10, RZ, RZ, R24 ;  /* 0x000000ffff0a7224 */ /* 0x000fe400078e0018 */
[----:B------:R-:W-:-:S07]  /*1370*/  IMAD.MOV.U32 R11, RZ, RZ, R25 ;  /* 0x000000ffff0b7224 */ /* 0x000fce00078e0019 */
.L_x_47:
[----:B------:R-:W-:Y:S05]  /*1380*/  BSYNC.RECONVERGENT B0 ;  /* 0x0000000000007941 */ /* 0x000fea0003800200 */
.L_x_46:
[----:B------:R-:W-:-:S06]  /*1390*/  DSETP.GEU.AND P0, PT, R10, R12, PT ;  /* 0x0000000c0a00722a */ /* 0x000fcc0003f0e000 */
[----:B------:R-:W-:-:S08]  /*13a0*/  SEL R2, R5, R2, !P0 ;  /* 0x0000000205027207 */ /* 0x000fd00004000000 */
.L_x_37:
[----:B------:R-:W-:-:S07]  /*13b0*/  IMAD.MOV.U32 R3, RZ, RZ, RZ ;  /* 0x000000ffff037224 */ /* 0x000fce00078e00ff */
.L_x_16:
[----:B------:R-:W0:Y:S01]  /*13c0*/  LDC.64 R6, c[0x0][0x390] ;  /* 0x0000e400ff067b82 */ /* 0x000e220000000a00 */
[----:B------:R-:W1:Y:S01]  /*13d0*/  LDCU.64 UR4, c[0x0][0x3a8] ;  /* 0x00007500ff0477ac */ /* 0x000e620008000a00 */
[----:B------:R-:W2:Y:S01]  /*13e0*/  LDCU.128 UR8, c[0x0][0x3b0] ;  /* 0x00007600ff0877ac */ /* 0x000ea20008000c00 */
[----:B0-----:R-:W-:-:S06]  /*13f0*/  IMAD.WIDE R10, R4, 0x8, R6 ;  /* 0x00000008040a7825 */ /* 0x001fcc00078e0206 */
[----:B------:R-:W3:Y:S01]  /*1400*/  LDG.E.64.CONSTANT R10, desc[UR12][R10.64] ;  /* 0x0000000c0a0a7981 */ /* 0x000ee2000c1e9b00 */
[C---:B------:R-:W-:Y:S02]  /*1410*/  SHF.L.U32 R6, R2.reuse, 0x3, RZ ;  /* 0x0000000302067819 */ /* 0x040fe400000006ff */
[----:B------:R-:W-:Y:S02]  /*1420*/  SHF.L.U64.HI R0, R2, 0x3, R3 ;  /* 0x0000000302007819 */ /* 0x000fe40000010203 */
[C---:B-1----:R-:W-:Y:S02]  /*1430*/  IADD3 R4, P0, PT, R6.reuse, UR4, RZ ;  /* 0x0000000406047c10 */ /* 0x042fe4000ff1e0ff */
[----:B--2---:R-:W-:Y:S02]  /*1440*/  IADD3 R6, P1, PT, R6, UR8, RZ ;  /* 0x0000000806067c10 */ /* 0x004fe4000ff3e0ff */
[----:B------:R-:W-:Y:S02]  /*1450*/  LEA R8, P2, R2, UR10, 0x2 ;  /* 0x0000000a02087c11 */ /* 0x000fe4000f8410ff */
[----:B------:R-:W-:-:S02]  /*1460*/  IADD3.X R5, PT, PT, R0, UR5, RZ, P0, !PT ;  /* 0x0000000500057c10 */ /* 0x000fc400087fe4ff */
[----:B------:R-:W-:Y:S02]  /*1470*/  IADD3.X R7, PT, PT, R0, UR9, RZ, P1, !PT ;  /* 0x0000000900077c10 */ /* 0x000fe40008ffe4ff */
[----:B------:R-:W-:Y:S01]  /*1480*/  LEA.HI.X R9, R2, UR11, R3, 0x2, P2 ;  /* 0x0000000b02097c11 */ /* 0x000fe200090f1403 */
[----:B------:R-:W-:Y:S01]  /*1490*/  IMAD.MOV.U32 R3, RZ, RZ, 0x1 ;  /* 0x00000001ff037424 */ /* 0x000fe200078e00ff */
[----:B-----5:R-:W-:Y:S04]  /*14a0*/  REDG.E.ADD.F64.RN.STRONG.GPU desc[UR12][R4.64], R16 ;  /* 0x00000010040079a6 */ /* 0x020fe8000c12ff0c */
[----:B---3--:R-:W-:Y:S04]  /*14b0*/  REDG.E.ADD.F64.RN.STRONG.GPU desc[UR12][R6.64], R10 ;  /* 0x0000000a060079a6 */ /* 0x008fe8000c12ff0c */
[----:B------:R-:W-:Y:S01]  /*14c0*/  REDG.E.ADD.STRONG.GPU desc[UR12][R8.64], R3 ;  /* 0x000000030800798e */ /* 0x000fe2000c12e10c */
[----:B------:R-:W-:Y:S05]  /*14d0*/  EXIT ;  /* 0x000000000000794d */ /* 0x000fea0003800000 */
        .weak           $__internal_1_$__cuda_sm20_dsqrt_rn_f64_mediumpath_v1
        .type           $__internal_1_$__cuda_sm20_dsqrt_rn_f64_mediumpath_v1,@function
        .size           $__internal_1_$__cuda_sm20_dsqrt_rn_f64_mediumpath_v1,($_Z26determine_nearest_centroidiiPKdS0_S0_S0_PdS1_Pi$__internal_accurate_pow - $__internal_1_$__cuda_sm20_dsqrt_rn_f64_mediumpath_v1)
$__internal_1_$__cuda_sm20_dsqrt_rn_f64_mediumpath_v1:
[----:B------:R-:W-:Y:S01]  /*14e0*/  ISETP.GE.U32.AND P0, PT, R6, -0x3400000, PT ;  /* 0xfcc000000600780c */ /* 0x000fe20003f06070 */
[----:B------:R-:W-:Y:S01]  /*14f0*/  BSSY.RECONVERGENT B1, `(.L_x_48) ;  /* 0x0000026000017945 */ /* 0x000fe20003800200 */
[----:B------:R-:W-:Y:S02]  /*1500*/  IMAD.MOV.U32 R6, RZ, RZ, R22 ;  /* 0x000000ffff067224 */ /* 0x000fe400078e0016 */
[----:B------:R-:W-:Y:S02]  /*1510*/  IMAD.MOV.U32 R7, RZ, RZ, R3 ;  /* 0x000000ffff077224 */ /* 0x000fe400078e0003 */
[----:B------:R-:W-:-:S07]  /*1520*/  IMAD.MOV.U32 R21, RZ, RZ, R23 ;  /* 0x000000ffff157224 */ /* 0x000fce00078e0017 */
[----:B------:R-:W-:Y:S05]  /*1530*/  @!P0 BRA `(.L_x_49) ;  /* 0x0000000000208947 */ /* 0x000fea0003800000 */
[----:B------:R-:W-:-:S10]  /*1540*/  DFMA.RM R20, R20, R24, R26 ;  /* 0x000000181414722b */ /* 0x000fd4000000401a */
[----:B------:R-:W-:-:S05]  /*1550*/  IADD3 R22, P0, PT, R20, 0x1, RZ ;  /* 0x0000000114167810 */ /* 0x000fca0007f1e0ff */
[----:B------:R-:W-:-:S06]  /*1560*/  IMAD.X R23, RZ, RZ, R21, P0 ;  /* 0x000000ffff177224 */ /* 0x000fcc00000e0615 */
[----:B------:R-:W-:-:S08]  /*1570*/  DFMA.RP R6, -R20, R22, R6 ;  /* 0x000000161406722b */ /* 0x000fd00000008106 */
[----:B------:R-:W-:-:S06]  /*1580*/  DSETP.GT.AND P0, PT, R6, RZ, PT ;  /* 0x000000ff0600722a */ /* 0x000fcc0003f04000 */
[----:B------:R-:W-:Y:S02]  /*1590*/  FSEL R20, R22, R20, P0 ;  /* 0x0000001416147208 */ /* 0x000fe40000000000 */
[----:B------:R-:W-:Y:S01]  /*15a0*/  FSEL R21, R23, R21, P0 ;  /* 0x0000001517157208 */ /* 0x000fe20000000000 */
[----:B------:R-:W-:Y:S06]  /*15b0*/  BRA `(.L_x_50) ;  /* 0x0000000000647947 */ /* 0x000fec0003800000 */
.L_x_49:
[----:B------:R-:W-:-:S14]  /*15c0*/  DSETP.NE.AND P0, PT, R6, RZ, PT ;  /* 0x000000ff0600722a */ /* 0x000fdc0003f05000 */
[----:B------:R-:W-:Y:S05]  /*15d0*/  @!P0 BRA `(.L_x_51) ;  /* 0x0000000000588947 */ /* 0x000fea0003800000 */
[----:B------:R-:W-:-:S13]  /*15e0*/  ISETP.GE.AND P0, PT, R7, RZ, PT ;  /* 0x000000ff0700720c */ /* 0x000fda0003f06270 */
[----:B------:R-:W-:Y:S01]  /*15f0*/  @!P0 MOV R20, 0x0 ;  /* 0x0000000000148802 */ /* 0x000fe20000000f00 */
[----:B------:R-:W-:Y:S01]  /*1600*/  @!P0 IMAD.MOV.U32 R21, RZ, RZ, -0x80000 ;  /* 0xfff80000ff158424 */ /* 0x000fe200078e00ff */
[----:B------:R-:W-:Y:S06]  /*1610*/  @!P0 BRA `(.L_x_50) ;  /* 0x00000000004c8947 */ /* 0x000fec0003800000 */
[----:B------:R-:W-:-:S13]  /*1620*/  ISETP.GT.AND P0, PT, R7, 0x7fefffff, PT ;  /* 0x7fefffff0700780c */ /* 0x000fda0003f04270 */
[----:B------:R-:W-:Y:S05]  /*1630*/  @P0 BRA `(.L_x_51) ;  /* 0x0000000000400947 */ /* 0x000fea0003800000 */
[----:B------:R-:W-:Y:S01]  /*1640*/  DMUL R6, R6, 8.11296384146066816958e+31 ;  /* 0x4690000006067828 */ /* 0x000fe20000000000 */
[----:B------:R-:W-:Y:S02]  /*1650*/  IMAD.MOV.U32 R20, RZ, RZ, RZ ;  /* 0x000000ffff147224 */ /* 0x000fe400078e00ff */
[----:B------:R-:W-:Y:S02]  /*1660*/  IMAD.MOV.U32 R24, RZ, RZ, 0x0 ;  /* 0x00000000ff187424 */ /* 0x000fe400078e00ff */
[----:B------:R-:W-:Y:S01]  /*1670*/  IMAD.MOV.U32 R25, RZ, RZ, 0x3fd80000 ;  /* 0x3fd80000ff197424 */ /* 0x000fe200078e00ff */
[----:B------:R-:W0:Y:S02]  /*1680*/  MUFU.RSQ64H R21, R7 ;  /* 0x0000000700157308 */ /* 0x000e240000001c00 */
[----:B0-----:R-:W-:-:S08]  /*1690*/  DMUL R22, R20, R20 ;  /* 0x0000001414167228 */ /* 0x001fd00000000000 */
[----:B------:R-:W-:-:S08]  /*16a0*/  DFMA R22, R6, -R22, 1 ;  /* 0x3ff000000616742b */ /* 0x000fd00000000816 */
[----:B------:R-:W-:Y:S02]  /*16b0*/  DFMA R24, R22, R24, 0.5 ;  /* 0x3fe000001618742b */ /* 0x000fe40000000018 */
[----:B------:R-:W-:-:S08]  /*16c0*/  DMUL R22, R20, R22 ;  /* 0x0000001614167228 */ /* 0x000fd00000000000 */
[----:B------:R-:W-:-:S08]  /*16d0*/  DFMA R22, R24, R22, R20 ;  /* 0x000000161816722b */ /* 0x000fd00000000014 */
[----:B------:R-:W-:Y:S02]  /*16e0*/  DMUL R20, R6, R22 ;  /* 0x0000001606147228 */ /* 0x000fe40000000000 */
[----:B------:R-:W-:-:S06]  /*16f0*/  VIADD R23, R23, 0xfff00000 ;  /* 0xfff0000017177836 */ /* 0x000fcc0000000000 */
[----:B------:R-:W-:-:S08]  /*1700*/  DFMA R24, R20, -R20, R6 ;  /* 0x800000141418722b */ /* 0x000fd00000000006 */
[----:B------:R-:W-:-:S10]  /*1710*/  DFMA R20, R22, R24, R20 ;  /* 0x000000181614722b */ /* 0x000fd40000000014 */
[----:B------:R-:W-:Y:S01]  /*1720*/  IADD3 R21, PT, PT, R21, -0x3500000, RZ ;  /* 0xfcb0000015157810 */ /* 0x000fe20007ffe0ff */
[----:B------:R-:W-:Y:S06]  /*1730*/  BRA `(.L_x_50) ;  /* 0x0000000000047947 */ /* 0x000fec0003800000 */
.L_x_51:
[----:B------:R-:W-:-:S11]  /*1740*/  DADD R20, R6, R6 ;  /* 0x0000000006147229 */ /* 0x000fd60000000006 */
.L_x_50:
[----:B------:R-:W-:Y:S05]  /*1750*/  BSYNC.RECONVERGENT B1 ;  /* 0x0000000000017941 */ /* 0x000fea0003800200 */
.L_x_48:
[----:B------:R-:W-:Y:S02]  /*1760*/  IMAD.MOV.U32 R19, RZ, RZ, 0x0 ;  /* 0x00000000ff137424 */ /* 0x000fe400078e00ff */
[----:B------:R-:W-:Y:S02]  /*1770*/  IMAD.MOV.U32 R24, RZ, RZ, R20 ;  /* 0x000000ffff187224 */ /* 0x000fe400078e0014 */
[----:B------:R-:W-:Y:S01]  /*1780*/  IMAD.MOV.U32 R25, RZ, RZ, R21 ;  /* 0x000000ffff197224 */ /* 0x000fe200078e0015 */
[----:B------:R-:W-:Y:S06]  /*1790*/  RET.REL.NODEC R18 `(_Z26determine_nearest_centroidiiPKdS0_S0_S0_PdS1_Pi) ;  /* 0xffffffe812187950 */ /* 0x000fec0003c3ffff */
        .type           $_Z26determine_nearest_centroidiiPKdS0_S0_S0_PdS1_Pi$__internal_accurate_pow,@function
        .size           $_Z26determine_nearest_centroidiiPKdS0_S0_S0_PdS1_Pi$__internal_accurate_pow,(.L_x_56 - $_Z26determine_nearest_centroidiiPKdS0_S0_S0_PdS1_Pi$__internal_accurate_pow)
$_Z26determine_nearest_centroidiiPKdS0_S0_S0_PdS1_Pi$__internal_accurate_pow:
[----:B------:R-:W-:Y:S01]  /*17a0*/  ISETP.GT.U32.AND P0, PT, R3, 0xfffff, PT ;  /* 0x000fffff0300780c */ /* 0x000fe20003f04070 */
[--C-:B------:R-:W-:Y:S01]  /*17b0*/  IMAD.MOV.U32 R21, RZ, RZ, R3.reuse ;  /* 0x000000ffff157224 */ /* 0x100fe200078e0003 */
[----:B------:R-:W-:Y:S01]  /*17c0*/  MOV R24, 0x41ad3b5a ;  /* 0x41ad3b5a00187802 */ /* 0x000fe20000000f00 */
[----:B------:R-:W-:Y:S01]  /*17d0*/  IMAD.MOV.U32 R25, RZ, RZ, 0x3ed0f5d2 ;  /* 0x3ed0f5d2ff197424 */ /* 0x000fe200078e00ff */
[----:B------:R-:W-:Y:S01]  /*17e0*/  UMOV UR4, 0x7d2cafe2 ;  /* 0x7d2cafe200047882 */ /* 0x000fe20000000000 */
[----:B------:R-:W-:Y:S01]  /*17f0*/  UMOV UR5, 0x3eb0f5ff ;  /* 0x3eb0f5ff00057882 */ /* 0x000fe20000000000 */
[----:B------:R-:W-:Y:S01]  /*1800*/  SHF.R.U32.HI R3, RZ, 0x14, R3 ;  /* 0x00000014ff037819 */ /* 0x000fe20000011603 */
[----:B------:R-:W-:Y:S01]  /*1810*/  UMOV UR6, 0x3b39803f ;  /* 0x3b39803f00067882 */ /* 0x000fe20000000000 */
[----:B------:R-:W-:-:S05]  /*1820*/  UMOV UR7, 0x3c7abc9e ;  /* 0x3c7abc9e00077882 */ /* 0x000fca0000000000 */
[----:B------:R-:W-:-:S10]  /*1830*/  @!P0 DMUL R18, R20, 1.80143985094819840000e+16 ;  /* 0x4350000014128828 */ /* 0x000fd40000000000 */
[----:B------:R-:W-:Y:S01]  /*1840*/  @!P0 IMAD.MOV.U32 R21, RZ, RZ, R19 ;  /* 0x000000ffff158224 */ /* 0x000fe200078e0013 */
[----:B------:R-:W-:Y:S02]  /*1850*/  @!P0 MOV R20, R18 ;  /* 0x0000001200148202 */ /* 0x000fe40000000f00 */
[----:B------:R-:W-:Y:S02]  /*1860*/  @!P0 LEA.HI R3, R19, 0xffffffca, RZ, 0xc ;  /* 0xffffffca13038811 */ /* 0x000fe400078f60ff */
[----:B------:R-:W-:Y:S01]  /*1870*/  LOP3.LUT R21, R21, 0x800fffff, RZ, 0xc0, !PT ;  /* 0x800fffff15157812 */ /* 0x000fe200078ec0ff */
[----:B------:R-:W-:Y:S02]  /*1880*/  IMAD.MOV.U32 R22, RZ, RZ, R20 ;  /* 0x000000ffff167224 */ /* 0x000fe400078e0014 */
[----:B------:R-:W-:Y:S01]  /*1890*/  IMAD.MOV.U32 R20, RZ, RZ, RZ ;  /* 0x000000ffff147224 */ /* 0x000fe200078e00ff */
[----:B------:R-:W-:-:S04]  /*18a0*/  LOP3.LUT R21, R21, 0x3ff00000, RZ, 0xfc, !PT ;  /* 0x3ff0000015157812 */ /* 0x000fc800078efcff */
[----:B------:R-:W-:Y:S01]  /*18b0*/  ISETP.GE.U32.AND P1, PT, R21, 0x3ff6a09f, PT ;  /* 0x3ff6a09f1500780c */ /* 0x000fe20003f26070 */
[----:B------:R-:W-:-:S12]  /*18c0*/  IMAD.MOV.U32 R23, RZ, RZ, R21 ;  /* 0x000000ffff177224 */ /* 0x000fd800078e0015 */
[----:B------:R-:W-:-:S04]  /*18d0*/  @P1 VIADD R18, R23, 0xfff00000 ;  /* 0xfff0000017121836 */ /* 0x000fc80000000000 */
[----:B------:R-:W-:-:S06]  /*18e0*/  @P1 IMAD.MOV.U32 R23, RZ, RZ, R18 ;  /* 0x000000ffff171224 */ /* 0x000fcc00078e0012 */
[C---:B------:R-:W-:Y:S02]  /*18f0*/  DADD R28, R22.reuse, 1 ;  /* 0x3ff00000161c7429 */ /* 0x040fe40000000000 */
[----:B------:R-:W-:-:S04]  /*1900*/  DADD R22, R22, -1 ;  /* 0xbff0000016167429 */ /* 0x000fc80000000000 */
[----:B------:R-:W0:Y:S02]  /*1910*/  MUFU.RCP64H R21, R29 ;  /* 0x0000001d00157308 */ /* 0x000e240000001800 */
[----:B0-----:R-:W-:-:S08]  /*1920*/  DFMA R26, -R28, R20, 1 ;  /* 0x3ff000001c1a742b */ /* 0x001fd00000000114 */
[----:B------:R-:W-:-:S08]  /*1930*/  DFMA R26, R26, R26, R26 ;  /* 0x0000001a1a1a722b */ /* 0x000fd0000000001a */
[----:B------:R-:W-:-:S08]  /*1940*/  DFMA R26, R20, R26, R20 ;  /* 0x0000001a141a722b */ /* 0x000fd00000000014 */
[----:B------:R-:W-:-:S08]  /*1950*/  DMUL R20, R22, R26 ;  /* 0x0000001a16147228 */ /* 0x000fd00000000000 */
[----:B------:R-:W-:-:S08]  /*1960*/  DFMA R20, R22, R26, R20 ;  /* 0x0000001a1614722b */ /* 0x000fd00000000014 */
[----:B------:R-:W-:-:S08]  /*1970*/  DMUL R34, R20, R20 ;  /* 0x0000001414227228 */ /* 0x000fd00000000000 */
[----:B------:R-:W-:Y:S01]  /*1980*/  DFMA R24, R34, UR4, R24 ;  /* 0x0000000422187c2b */ /* 0x000fe20008000018 */
[----:B------:R-:W-:Y:S01]  /*1990*/  UMOV UR4, 0x75488a3f ;  /* 0x75488a3f00047882 */ /* 0x000fe20000000000 */
[----:B------:R-:W-:-:S06]  /*19a0*/  UMOV UR5, 0x3ef3b20a ;  /* 0x3ef3b20a00057882 */ /* 0x000fcc0000000000 */
[----:B------:R-:W-:Y:S01]  /*19b0*/  DFMA R28, R34, R24, UR4 ;  /* 0x00000004221c7e2b */ /* 0x000fe20008000018 */
[----:B------:R-:W-:Y:S01]  /*19c0*/  UMOV UR4, 0xe4faecd5 ;  /* 0xe4faecd500047882 */ /* 0x000fe20000000000 */
[----:B------:R-:W-:Y:S01]  /*19d0*/  UMOV UR5, 0x3f1745cd ;  /* 0x3f1745cd00057882 */ /* 0x000fe20000000000 */
[----:B------:R-:W-:-:S05]  /*19e0*/  DADD R24, R22, -R20 ;  /* 0x0000000016187229 */ /* 0x000fca0000000814 */
[----:B------:R-:W-:Y:S01]  /*19f0*/  DFMA R28, R34, R28, UR4 ;  /* 0x00000004221c7e2b */ /* 0x000fe2000800001c */
[----:B------:R-:W-:Y:S01]  /*1a00*/  UMOV UR4, 0x258a578b ;  /* 0x258a578b00047882 */ /* 0x000fe20000000000 */
[----:B------:R-:W-:Y:S01]  /*1a10*/  UMOV UR5, 0x3f3c71c7 ;  /* 0x3f3c71c700057882 */ /* 0x000fe20000000000 */
[----:B------:R-:W-:-:S05]  /*1a20*/  DADD R24, R24, R24 ;  /* 0x0000000018187229 */ /* 0x000fca0000000018 */
[----:B------:R-:W-:Y:S01]  /*1a30*/  DFMA R28, R34, R28, UR4 ;  /* 0x00000004221c7e2b */ /* 0x000fe2000800001c */
[----:B------:R-:W-:Y:S01]  /*1a40*/  UMOV UR4, 0x9242b910 ;  /* 0x9242b91000047882 */ /* 0x000fe20000000000 */
[----:B------:R-:W-:Y:S01]  /*1a50*/  UMOV UR5, 0x3f624924 ;  /* 0x3f62492400057882 */ /* 0x000fe20000000000 */
[----:B------:R-:W-:-:S05]  /*1a60*/  DFMA R24, R22, -R20, R24 ;  /* 0x800000141618722b */ /* 0x000fca0000000018 */
[----:B------:R-:W-:Y:S01]  /*1a70*/  DFMA R28, R34, R28, UR4 ;  /* 0x00000004221c7e2b */ /* 0x000fe2000800001c */
[----:B------:R-:W-:Y:S01]  /*1a80*/  UMOV UR4, 0x99999dfb ;  /* 0x99999dfb00047882 */ /* 0x000fe20000000000 */
[----:B------:R-:W-:Y:S01]  /*1a90*/  UMOV UR5, 0x3f899999 ;  /* 0x3f89999900057882 */ /* 0x000fe20000000000 */
[----:B------:R-:W-:-:S05]  /*1aa0*/  DMUL R24, R26, R24 ;  /* 0x000000181a187228 */ /* 0x000fca0000000000 */
[----:B------:R-:W-:Y:S01]  /*1ab0*/  DFMA R28, R34, R28, UR4 ;  /* 0x00000004221c7e2b */ /* 0x000fe2000800001c */
[----:B------:R-:W-:Y:S01]  /*1ac0*/  UMOV UR4, 0x55555555 ;  /* 0x5555555500047882 */ /* 0x000fe20000000000 */
[----:B------:R-:W-:-:S03]  /*1ad0*/  UMOV UR5, 0x3fb55555 ;  /* 0x3fb5555500057882 */ /* 0x000fc60000000000 */
[----:B------:R-:W-:Y:S02]  /*1ae0*/  VIADD R37, R25, 0x100000 ;  /* 0x0010000019257836 */ /* 0x000fe40000000000 */
[----:B------:R-:W-:Y:S01]  /*1af0*/  IMAD.MOV.U32 R36, RZ, RZ, R24 ;  /* 0x000000ffff247224 */ /* 0x000fe200078e0018 */
[----:B------:R-:W-:-:S08]  /*1b00*/  DFMA R22, R34, R28, UR4 ;  /* 0x0000000422167e2b */ /* 0x000fd0000800001c */
[----:B------:R-:W-:Y:S01]  /*1b10*/  DADD R26, -R22, UR4 ;  /* 0x00000004161a7e29 */ /* 0x000fe20008000100 */
[----:B------:R-:W-:Y:S01]  /*1b20*/  UMOV UR4, 0xb9e7b0 ;  /* 0x00b9e7b000047882 */ /* 0x000fe20000000000 */
[----:B------:R-:W-:-:S06]  /*1b30*/  UMOV UR5, 0x3c46a4cb ;  /* 0x3c46a4cb00057882 */ /* 0x000fcc0000000000 */
[----:B------:R-:W-:Y:S02]  /*1b40*/  DFMA R26, R34, R28, R26 ;  /* 0x0000001c221a722b */ /* 0x000fe4000000001a */
[----:B------:R-:W-:-:S06]  /*1b50*/  DMUL R28, R20, R20 ;  /* 0x00000014141c7228 */ /* 0x000fcc0000000000 */
[----:B------:R-:W-:Y:S01]  /*1b60*/  DADD R26, R26, -UR4 ;  /* 0x800000041a1a7e29 */ /* 0x000fe20008000000 */
[----:B------:R-:W-:Y:S01]  /*1b70*/  UMOV UR4, 0x80000000 ;  /* 0x8000000000047882 */ /* 0x000fe20000000000 */
[C---:B------:R-:W-:Y:S01]  /*1b80*/  DFMA R18, R20.reuse, R20, -R28 ;  /* 0x000000141412722b */ /* 0x040fe2000000081c */
[----:B------:R-:W-:Y:S01]  /*1b90*/  UMOV UR5, 0x43300000 ;  /* 0x4330000000057882 */ /* 0x000fe20000000000 */
[----:B------:R-:W-:-:S06]  /*1ba0*/  DMUL R34, R20, R28 ;  /* 0x0000001c14227228 */ /* 0x000fcc0000000000 */
[C---:B------:R-:W-:Y:S02]  /*1bb0*/  DFMA R36, R20.reuse, R36, R18 ;  /* 0x000000241424722b */ /* 0x040fe40000000012 */
[----:B------:R-:W-:-:S08]  /*1bc0*/  DFMA R18, R20, R28, -R34 ;  /* 0x0000001c1412722b */ /* 0x000fd00000000822 */
[----:B------:R-:W-:Y:S02]  /*1bd0*/  DFMA R18, R24, R28, R18 ;  /* 0x0000001c1812722b */ /* 0x000fe40000000012 */
[----:B------:R-:W-:-:S06]  /*1be0*/  DADD R28, R22, R26 ;  /* 0x00000000161c7229 */ /* 0x000fcc000000001a */
[----:B------:R-:W-:Y:S02]  /*1bf0*/  DFMA R18, R20, R36, R18 ;  /* 0x000000241412722b */ /* 0x000fe40000000012 */
[----:B------:R-:W-:-:S08]  /*1c00*/  DADD R36, R22, -R28 ;  /* 0x0000000016247229 */ /* 0x000fd0000000081c */
[----:B------:R-:W-:Y:S02]  /*1c10*/  DADD R36, R26, R36 ;  /* 0x000000001a247229 */ /* 0x000fe40000000024 */
[----:B------:R-:W-:-:S08]  /*1c20*/  DMUL R26, R28, R34 ;  /* 0x000000221c1a7228 */ /* 0x000fd00000000000 */
[----:B------:R-:W-:-:S08]  /*1c30*/  DFMA R22, R28, R34, -R26 ;  /* 0x000000221c16722b */ /* 0x000fd0000000081a */
[----:B------:R-:W-:-:S08]  /*1c40*/  DFMA R18, R28, R18, R22 ;  /* 0x000000121c12722b */ /* 0x000fd00000000016 */
[----:B------:R-:W-:-:S08]  /*1c50*/  DFMA R36, R36, R34, R18 ;  /* 0x000000222424722b */ /* 0x000fd00000000012 */
[----:B------:R-:W-:-:S08]  /*1c60*/  DADD R18, R26, R36 ;  /* 0x000000001a127229 */ /* 0x000fd00000000024 */
[--C-:B------:R-:W-:Y:S02]  /*1c70*/  DADD R22, R20, R18.reuse ;  /* 0x0000000014167229 */ /* 0x100fe40000000012 */
[----:B------:R-:W-:-:S06]  /*1c80*/  DADD R26, R26, -R18 ;  /* 0x000000001a1a7229 */ /* 0x000fcc0000000812 */
[----:B------:R-:W-:Y:S02]  /*1c90*/  DADD R20, R20, -R22 ;  /* 0x0000000014147229 */ /* 0x000fe40000000816 */
[----:B------:R-:W-:-:S06]  /*1ca0*/  DADD R26, R36, R26 ;  /* 0x00000000241a7229 */ /* 0x000fcc000000001a */
[----:B------:R-:W-:Y:S01]  /*1cb0*/  DADD R20, R18, R20 ;  /* 0x0000000012147229 */ /* 0x000fe20000000014 */
[C---:B------:R-:W-:Y:S02]  /*1cc0*/  VIADD R18, R3.reuse, 0xfffffc01 ;  /* 0xfffffc0103127836 */ /* 0x040fe40000000000 */
[----:B------:R-:W-:Y:S02]  /*1cd0*/  HFMA2 R19, -RZ, RZ, 3.59375, 0 ;  /* 0x43300000ff137431 */ /* 0x000fe400000001ff */
[----:B------:R-:W-:-:S03]  /*1ce0*/  @P1 VIADD R18, R3, 0xfffffc02 ;  /* 0xfffffc0203121836 */ /* 0x000fc60000000000 */
[----:B------:R-:W-:Y:S02]  /*1cf0*/  DADD R26, R26, R20 ;  /* 0x000000001a1a7229 */ /* 0x000fe40000000014 */
[----:B------:R-:W-:-:S06]  /*1d00*/  LOP3.LUT R18, R18, 0x80000000, RZ, 0x3c, !PT ;  /* 0x8000000012127812 */ /* 0x000fcc00078e3cff */
[----:B------:R-:W-:Y:S01]  /*1d10*/  DADD R20, R18, -UR4 ;  /* 0x8000000412147e29 */ /* 0x000fe20008000000 */
[----:B------:R-:W-:Y:S01]  /*1d20*/  UMOV UR4, 0xfefa39ef ;  /* 0xfefa39ef00047882 */ /* 0x000fe20000000000 */
[----:B------:R-:W-:Y:S01]  /*1d30*/  DADD R24, R24, R26 ;  /* 0x0000000018187229 */ /* 0x000fe2000000001a */
[----:B------:R-:W-:-:S07]  /*1d40*/  UMOV UR5, 0x3fe62e42 ;  /* 0x3fe62e4200057882 */ /* 0x000fce0000000000 */
[----:B------:R-:W-:-:S08]  /*1d50*/  DADD R26, R22, R24 ;  /* 0x00000000161a7229 */ /* 0x000fd00000000018 */
[--C-:B------:R-:W-:Y:S02]  /*1d60*/  DFMA R18, R20, UR4, R26.reuse ;  /* 0x0000000414127c2b */ /* 0x100fe4000800001a */
[----:B------:R-:W-:-:S06]  /*1d70*/  DADD R28, R22, -R26 ;  /* 0x00000000161c7229 */ /* 0x000fcc000000081a */
[----:B------:R-:W-:Y:S02]  /*1d80*/  DFMA R22, R20, -UR4, R18 ;  /* 0x8000000414167c2b */ /* 0x000fe40008000012 */
[----:B------:R-:W-:-:S06]  /*1d90*/  DADD R28, R24, R28 ;  /* 0x00000000181c7229 */ /* 0x000fcc000000001c */
[----:B------:R-:W-:-:S08]  /*1da0*/  DADD R22, -R26, R22 ;  /* 0x000000001a167229 */ /* 0x000fd00000000116 */
[----:B------:R-:W-:-:S08]  /*1db0*/  DADD R22, R28, -R22 ;  /* 0x000000001c167229 */ /* 0x000fd00000000816 */
[----:B------:R-:W-:-:S08]  /*1dc0*/  DFMA R22, R20, UR6, R22 ;  /* 0x0000000614167c2b */ /* 0x000fd00008000016 */
[----:B------:R-:W-:-:S08]  /*1dd0*/  DADD R20, R18, R22 ;  /* 0x0000000012147229 */ /* 0x000fd00000000016 */
[----:B------:R-:W-:Y:S02]  /*1de0*/  DADD R18, R18, -R20 ;  /* 0x0000000012127229 */ /* 0x000fe40000000814 */
[----:B------:R-:W-:-:S06]  /*1df0*/  DMUL R24, R20, 2 ;  /* 0x4000000014187828 */ /* 0x000fcc0000000000 */
[----:B------:R-:W-:Y:S02]  /*1e00*/  DADD R22, R22, R18 ;  /* 0x0000000016167229 */ /* 0x000fe40000000012 */
[----:B------:R-:W-:Y:S01]  /*1e10*/  DFMA R20, R20, 2, -R24 ;  /* 0x400000001414782b */ /* 0x000fe20000000818 */
[----:B------:R-:W-:Y:S02]  /*1e20*/  IMAD.MOV.U32 R18, RZ, RZ, 0x652b82fe ;  /* 0x652b82feff127424 */ /* 0x000fe400078e00ff */
[----:B------:R-:W-:-:S05]  /*1e30*/  IMAD.MOV.U32 R19, RZ, RZ, 0x3ff71547 ;  /* 0x3ff71547ff137424 */ /* 0x000fca00078e00ff */
[----:B------:R-:W-:-:S08]  /*1e40*/  DFMA R22, R22, 2, R20 ;  /* 0x400000001616782b */ /* 0x000fd00000000014 */
[----:B------:R-:W-:-:S08]  /*1e50*/  DADD R26, R24, R22 ;  /* 0x00000000181a7229 */ /* 0x000fd00000000016 */
[----:B------:R-:W-:Y:S02]  /*1e60*/  DFMA R18, R26, R18, 6.75539944105574400000e+15 ;  /* 0x433800001a12742b */ /* 0x000fe40000000012 */
[----:B------:R-:W-:Y:S01]  /*1e70*/  FSETP.GEU.AND P0, PT, |R27|, 4.1917929649353027344, PT ;  /* 0x4086232b1b00780b */ /* 0x000fe20003f0e200 */
[----:B------:R-:W-:-:S05]  /*1e80*/  DADD R24, R24, -R26 ;  /* 0x0000000018187229 */ /* 0x000fca000000081a */
[----:B------:R-:W-:-:S03]  /*1e90*/  DADD R20, R18, -6.75539944105574400000e+15 ;  /* 0xc338000012147429 */ /* 0x000fc60000000000 */
[----:B------:R-:W-:-:S05]  /*1ea0*/  DADD R22, R22, R24 ;  /* 0x0000000016167229 */ /* 0x000fca0000000018 */
[----:B------:R-:W-:Y:S01]  /*1eb0*/  DFMA R28, R20, -UR4, R26 ;  /* 0x80000004141c7c2b */ /* 0x000fe2000800001a */
[----:B------:R-:W-:Y:S01]  /*1ec0*/  UMOV UR4, 0x3b39803f ;  /* 0x3b39803f00047882 */ /* 0x000fe20000000000 */
[----:B------:R-:W-:-:S06]  /*1ed0*/  UMOV UR5, 0x3c7abc9e ;  /* 0x3c7abc9e00057882 */ /* 0x000fcc0000000000 */
[----:B------:R-:W-:Y:S01]  /*1ee0*/  DFMA R28, R20, -UR4, R28 ;  /* 0x80000004141c7c2b */ /* 0x000fe2000800001c */
[----:B------:R-:W-:Y:S01]  /*1ef0*/  UMOV UR4, 0x69ce2bdf ;  /* 0x69ce2bdf00047882 */ /* 0x000fe20000000000 */
[----:B------:R-:W-:Y:S01]  /*1f00*/  IMAD.MOV.U32 R20, RZ, RZ, -0x35dec16 ;  /* 0xfca213eaff147424 */ /* 0x000fe200078e00ff */
[----:B------:R-:W-:Y:S01]  /*1f10*/  UMOV UR5, 0x3e5ade15 ;  /* 0x3e5ade1500057882 */ /* 0x000fe20000000000 */
[----:B------:R-:W-:-:S06]  /*1f20*/  IMAD.MOV.U32 R21, RZ, RZ, 0x3e928af3 ;  /* 0x3e928af3ff157424 */ /* 0x000fcc00078e00ff */
[----:B------:R-:W-:Y:S01]  /*1f30*/  DFMA R20, R28, UR4, R20 ;  /* 0x000000041c147c2b */ /* 0x000fe20008000014 */
[----:B------:R-:W-:Y:S01]  /*1f40*/  UMOV UR4, 0x62401315 ;  /* 0x6240131500047882 */ /* 0x000fe20000000000 */
[----:B------:R-:W-:-:S06]  /*1f50*/  UMOV UR5, 0x3ec71dee ;  /* 0x3ec71dee00057882 */ /* 0x000fcc0000000000 */
[----:B------:R-:W-:Y:S01]  /*1f60*/  DFMA R20, R28, R20, UR4 ;  /* 0x000000041c147e2b */ /* 0x000fe20008000014 */
        /* <DEDUP_REMOVED lines=20> */
[----:B------:R-:W-:-:S08]  /*20b0*/  DFMA R20, R28, R20, UR4 ;  /* 0x000000041c147e2b */ /* 0x000fd00008000014 */
[----:B------:R-:W-:-:S08]  /*20c0*/  DFMA R20, R28, R20, 1 ;  /* 0x3ff000001c14742b */ /* 0x000fd00000000014 */
[----:B------:R-:W-:-:S10]  /*20d0*/  DFMA R20, R28, R20, 1 ;  /* 0x3ff000001c14742b */ /* 0x000fd40000000014 */
[----:B------:R-:W-:Y:S01]  /*20e0*/  IMAD R25, R18, 0x100000, R21 ;  /* 0x0010000012197824 */ /* 0x000fe200078e0215 */
[----:B------:R-:W-:Y:S01]  /*20f0*/  MOV R24, R20 ;  /* 0x0000001400187202 */ /* 0x000fe20000000f00 */
[----:B------:R-:W-:Y:S06]  /*2100*/  @!P0 BRA `(.L_x_52) ;  /* 0x0000000000308947 */ /* 0x000fec0003800000 */
[----:B------:R-:W-:Y:S01]  /*2110*/  FSETP.GEU.AND P1, PT, |R27|, 4.2275390625, PT ;  /* 0x408748001b00780b */ /* 0x000fe20003f2e200 */
[C---:B------:R-:W-:Y:S02]  /*2120*/  DADD R24, R26.reuse, +INF ;  /* 0x7ff000001a187429 */ /* 0x040fe40000000000 */
[----:B------:R-:W-:-:S08]  /*2130*/  DSETP.GEU.AND P0, PT, R26, RZ, PT ;  /* 0x000000ff1a00722a */ /* 0x000fd00003f0e000 */
[----:B------:R-:W-:Y:S02]  /*2140*/  FSEL R24, R24, RZ, P0 ;  /* 0x000000ff18187208 */ /* 0x000fe40000000000 */
[----:B------:R-:W-:Y:S02]  /*2150*/  @!P1 LEA.HI R3, R18, R18, RZ, 0x1 ;  /* 0x0000001212039211 */ /* 0x000fe400078f08ff */
[----:B------:R-:W-:Y:S02]  /*2160*/  FSEL R25, R25, RZ, P0 ;  /* 0x000000ff19197208 */ /* 0x000fe40000000000 */
[----:B------:R-:W-:-:S05]  /*2170*/  @!P1 SHF.R.S32.HI R3, RZ, 0x1, R3 ;  /* 0x00000001ff039819 */ /* 0x000fca0000011403 */
[----:B------:R-:W-:Y:S02]  /*2180*/  @!P1 IMAD.IADD R18, R18, 0x1, -R3 ;  /* 0x0000000112129824 */ /* 0x000fe400078e0a03 */
[----:B------:R-:W-:-:S03]  /*2190*/  @!P1 IMAD R21, R3, 0x100000, R21 ;  /* 0x0010000003159824 */ /* 0x000fc600078e0215 */
[----:B------:R-:W-:Y:S01]  /*21a0*/  @!P1 LEA R19, R18, 0x3ff00000, 0x14 ;  /* 0x3ff0000012139811 */ /* 0x000fe200078ea0ff */
[----:B------:R-:W-:-:S06]  /*21b0*/  @!P1 IMAD.MOV.U32 R18, RZ, RZ, RZ ;  /* 0x000000ffff129224 */ /* 0x000fcc00078e00ff */
[----:B------:R-:W-:-:S11]  /*21c0*/  @!P1 DMUL R24, R20, R18 ;  /* 0x0000001214189228 */ /* 0x000fd60000000000 */
.L_x_52:
[----:B------:R-:W-:Y:S01]  /*21d0*/  DFMA R22, R22, R24, R24 ;  /* 0x000000181616722b */ /* 0x000fe20000000018 */
[----:B------:R-:W-:Y:S01]  /*21e0*/  IMAD.MOV.U32 R33, RZ, RZ, 0x0 ;  /* 0x00000000ff217424 */ /* 0x000fe200078e00ff */
[----:B------:R-:W-:-:S08]  /*21f0*/  DSETP.NEU.AND P0, PT, |R24|, +INF , PT ;  /* 0x7ff000001800742a */ /* 0x000fd00003f0d200 */
[----:B------:R-:W-:Y:S02]  /*2200*/  FSEL R18, R24, R22, !P0 ;  /* 0x0000001618127208 */ /* 0x000fe40004000000 */
[----:B------:R-:W-:Y:S01]  /*2210*/  FSEL R3, R25, R23, !P0 ;  /* 0x0000001719037208 */ /* 0x000fe20004000000 */
[----:B------:R-:W-:Y:S06]  /*2220*/  RET.REL.NODEC R32 `(_Z26determine_nearest_centroidiiPKdS0_S0_S0_PdS1_Pi) ;  /* 0xffffffdc20747950 */ /* 0x000fec0003c3ffff */
.L_x_53:
        /* <DEDUP_REMOVED lines=13> */
.L_x_56:


//--------------------- .nv.shared.reserved.0     --------------------------
	.section	.nv.shared.reserved.0,"aw",@nobits
	.weak		__nv_reservedSMEM_offset_0_alias
	.size		__nv_reservedSMEM_offset_0_alias, 0, 64
	.other		__nv_reservedSMEM_offset_0_alias,@"STO_CUDA_RESERVED_SHARED STV_DEFAULT"
__nv_reservedSMEM_offset_0_alias:
	.zero		0
	.zero		64


//--------------------- .nv.constant0._Z25update_centroid_positionsiiPPdS0_PPiS_S_ --------------------------
	.section	.nv.constant0._Z25update_centroid_positionsiiPPdS0_PPiS_S_,"a",@progbits
	.sectionflags	@""
	.align	4
.nv.constant0._Z25update_centroid_positionsiiPPdS0_PPiS_S_:
	.zero		944


//--------------------- .nv.constant0._Z26determine_nearest_centroidiiPKdS0_S0_S0_PdS1_Pi --------------------------
	.section	.nv.constant0._Z26determine_nearest_centroidiiPKdS0_S0_S0_PdS1_Pi,"a",@progbits
	.sectionflags	@""
	.align	4
.nv.constant0._Z26determine_nearest_centroidiiPKdS0_S0_S0_PdS1_Pi:
	.zero		960


//--------------------- SYMBOLS --------------------------

	.type		.nv.reservedSmem.offset0,@object
	.size		.nv.reservedSmem.offset0,0x4
